// auto-generated by cutlass_sweep.gemm — config: {"arch": "sm_100", "cluster_m": 2, "cluster_n": 1, "dtype": "tf32", "stages": 4, "tile_k": 64, "tile_m": 128, "tile_n": 64}
#include "cutlass/cutlass.h"
#include "cutlass/gemm/collective/collective_builder.hpp"
#include "cutlass/gemm/device/gemm_universal_adapter.h"
#include "cutlass/gemm/kernel/gemm_universal.hpp"
#include "cutlass/epilogue/collective/collective_builder.hpp"

using ElemA = cutlass::tfloat32_t;
using ElemB = cutlass::tfloat32_t;
using ElemCD = cutlass::tfloat32_t;
using Acc  = float;
using TileShape    = cute::Shape<cute::_128, cute::_64, cute::_64>;
using ClusterShape = cute::Shape<cute::_2, cute::_1, cute::_1>;

using CollectiveEpilogue = typename cutlass::epilogue::collective::CollectiveBuilder<
    cutlass::arch::Sm100, cutlass::arch::OpClassTensorOp,
    TileShape, ClusterShape,
    cutlass::epilogue::collective::EpilogueTileAuto,
    Acc, Acc,
    ElemCD, cutlass::layout::RowMajor, 128 / cutlass::sizeof_bits<ElemCD>::value,
    ElemCD, cutlass::layout::RowMajor, 128 / cutlass::sizeof_bits<ElemCD>::value,
    cutlass::epilogue::collective::EpilogueScheduleAuto
  >::CollectiveOp;

using CollectiveMainloop = typename cutlass::gemm::collective::CollectiveBuilder<
    cutlass::arch::Sm100, cutlass::arch::OpClassTensorOp,
    ElemA, cutlass::layout::RowMajor, 128 / cutlass::sizeof_bits<ElemA>::value,
    ElemB, cutlass::layout::ColumnMajor, 128 / cutlass::sizeof_bits<ElemB>::value,
    Acc,
    TileShape, ClusterShape,
    cutlass::gemm::collective::StageCount<4>,
    cutlass::gemm::collective::KernelScheduleAuto
  >::CollectiveOp;

using GemmKernel = cutlass::gemm::kernel::GemmUniversal<
    cute::Shape<int,int,int,int>,
    CollectiveMainloop,
    CollectiveEpilogue
>;
using Gemm = cutlass::gemm::device::GemmUniversalAdapter<GemmKernel>;

// Force the device kernel symbol into the cubin without needing a host main.
auto* _anchor = &cutlass::device_kernel<GemmKernel>;


// ===== COMPILED SASS (sm_100a) =====

	.target	sm_100a

	.elftype	@"ET_EXEC"


//--------------------- .note.nv.tkinfo           --------------------------
	.section	.note.nv.tkinfo,"",@"SHT_NOTE"
	.sectionflags	@"SHF_NOTE_NV_TKINFO"
	.tkinfo
        /*0018*/ 	.word	0x00000002
        /*0030*/ 	.string	""
        /*0030*/ 	.string	"ptxas"
        /*0030*/ 	.string	"Cuda compilation tools, release 13.0, V13.0.88"
        /*0030*/ 	.string	"Build cuda_13.0.r13.0/compiler.36424714_0"
        /*0030*/ 	.string	"-arch sm_100a -m 64 "



//--------------------- .note.nv.cuinfo           --------------------------
	.section	.note.nv.cuinfo,"",@"SHT_NOTE"
	.sectionflags	@"SHF_NOTE_NV_CUINFO"
        /*0018*/ 	.short	0x0002
        /*001a*/ 	.short	0x0064
        /*001c*/ 	.short	0x0082
	.zero		2


//--------------------- .nv.info                  --------------------------
	.section	.nv.info,"",@"SHT_CUDA_INFO"
	.align	4


	//----- nvinfo : EIATTR_REGCOUNT
	.align		4
        /*0000*/ 	.byte	0x04, 0x2f
        /*0002*/ 	.short	(.L_19 - .L_18)
	.align		4
.L_18:
        /*0004*/ 	.word	index@(_ZN7cutlass13device_kernelINS_4gemm6kernel13GemmUniversalIN4cute5tupleIJiiiiEEENS1_10collective13CollectiveMmaINS1_35MainloopSm100TmaUmmaWarpSpecializedILi4ELi2ELi4ENS5_IJNS4_1CILi2EEENSA_ILi1EEESC_EEEEENS5_IJNSA_ILi128EEENSA_ILi64EEESG_EEENS_10tfloat32_tENS5_IJlSC_lEEESI_SJ_NS4_8TiledMMAINS4_8MMA_AtomIJNS4_23SM100_MMA_TF32_2x1SM_SSISI_SI_fLi128ELi64ELNS4_4UMMA5MajorE0ELSO_0ELNSN_7ScaleInE0ELSP_0EEEEEENS4_6LayoutINS5_IJSC_SC_SC_EEENS5_IJNSA_ILi0EEESU_SU_EEEEENS5_IJNS4_10UnderscoreESX_SX_EEEEENS4_18SM100_TMA_2SM_LOADENS4_14ComposedLayoutINS4_7SwizzleILi3ELi4ELi3EEENS4_18smem_ptr_flag_bitsILi32EEENSS_INS5_IJNSA_ILi8EEENSA_ILi32EEEEEENS5_IJS17_SC_EEEEEEEvNS4_8identityES10_S1B_vS1C_EENS_8epilogue10collective18CollectiveEpilogueINS1E_23Sm100TmaWarpSpecializedILi3ELi2ELi16ELb1ELb0EEEJNS5_IJSG_SG_SG_EEENS5_IJNSS_ISG_SC_EENSS_INS5_IJNSA_ILi16EEESB_EEENS5_IJSC_S17_EEEEEEEESI_SJ_SI_SJ_NS1E_6fusion15FusionCallbacksIS1I_NS1Q_17LinearCombinationISI_fSI_fLNS_15FloatRoundStyleE2EEES1J_S1P_JEEENS4_5SM1004TMEM4LOAD26SM100_TMEM_LOAD_32dp32b16xENS4_13SM90_TMA_LOADENS11_INS12_ILi2ELi4ELi3EEES15_NSS_INS5_IJS16_S1L_EEENS5_IJS1L_SC_EEEEEEENS4_39AutoVectorizingCopyWithAssumedAlignmentILi128EEENS4_14SM90_TMA_STOREES25_S27_S27_EEEvvEEEEvNT_6ParamsE)
        /*0008*/ 	.word	0x0000005f


	//----- nvinfo : EIATTR_FRAME_SIZE
	.align		4
.L_19:
        /*000c*/ 	.byte	0x04, 0x11
        /*000e*/ 	.short	(.L_21 - .L_20)
	.align		4
.L_20:
        /*0010*/ 	.word	index@($__internal_2_$__cuda_sm10x_tcgen05_guardrail_trap_unallocated_columns_being_dealloced)
        /*0014*/ 	.word	0x00000000


	//----- nvinfo : EIATTR_FRAME_SIZE
	.align		4
.L_21:
        /*0018*/ 	.byte	0x04, 0x11
        /*001a*/ 	.short	(.L_23 - .L_22)
	.align		4
.L_22:
        /*001c*/ 	.word	index@($__internal_1_$__cuda_sm10x_tcgen05_guardrail_trap_phase_invalid_during_alloc)
        /*0020*/ 	.word	0x00000000


	//----- nvinfo : EIATTR_FRAME_SIZE
	.align		4
.L_23:
        /*0024*/ 	.byte	0x04, 0x11
        /*0026*/ 	.short	(.L_25 - .L_24)
	.align		4
.L_24:
        /*0028*/ 	.word	index@($__internal_0_$__cuda_sm10x_tcgen05_guardrail_trap_col_being_dealloced_not_returned_by_alloc)
        /*002c*/ 	.word	0x00000000


	//----- nvinfo : EIATTR_FRAME_SIZE
	.align		4
.L_25:
        /*0030*/ 	.byte	0x04, 0x11
        /*0032*/ 	.short	(.L_27 - .L_26)
	.align		4
.L_26:
        /*0034*/ 	.word	index@(_ZN7cutlass13device_kernelINS_4gemm6kernel13GemmUniversalIN4cute5tupleIJiiiiEEENS1_10collective13CollectiveMmaINS1_35MainloopSm100TmaUmmaWarpSpecializedILi4ELi2ELi4ENS5_IJNS4_1CILi2EEENSA_ILi1EEESC_EEEEENS5_IJNSA_ILi128EEENSA_ILi64EEESG_EEENS_10tfloat32_tENS5_IJlSC_lEEESI_SJ_NS4_8TiledMMAINS4_8MMA_AtomIJNS4_23SM100_MMA_TF32_2x1SM_SSISI_SI_fLi128ELi64ELNS4_4UMMA5MajorE0ELSO_0ELNSN_7ScaleInE0ELSP_0EEEEEENS4_6LayoutINS5_IJSC_SC_SC_EEENS5_IJNSA_ILi0EEESU_SU_EEEEENS5_IJNS4_10UnderscoreESX_SX_EEEEENS4_18SM100_TMA_2SM_LOADENS4_14ComposedLayoutINS4_7SwizzleILi3ELi4ELi3EEENS4_18smem_ptr_flag_bitsILi32EEENSS_INS5_IJNSA_ILi8EEENSA_ILi32EEEEEENS5_IJS17_SC_EEEEEEEvNS4_8identityES10_S1B_vS1C_EENS_8epilogue10collective18CollectiveEpilogueINS1E_23Sm100TmaWarpSpecializedILi3ELi2ELi16ELb1ELb0EEEJNS5_IJSG_SG_SG_EEENS5_IJNSS_ISG_SC_EENSS_INS5_IJNSA_ILi16EEESB_EEENS5_IJSC_S17_EEEEEEEESI_SJ_SI_SJ_NS1E_6fusion15FusionCallbacksIS1I_NS1Q_17LinearCombinationISI_fSI_fLNS_15FloatRoundStyleE2EEES1J_S1P_JEEENS4_5SM1004TMEM4LOAD26SM100_TMEM_LOAD_32dp32b16xENS4_13SM90_TMA_LOADENS11_INS12_ILi2ELi4ELi3EEES15_NSS_INS5_IJS16_S1L_EEENS5_IJS1L_SC_EEEEEEENS4_39AutoVectorizingCopyWithAssumedAlignmentILi128EEENS4_14SM90_TMA_STOREES25_S27_S27_EEEvvEEEEvNT_6ParamsE)
        /*0038*/ 	.word	0x00000000


	//----- nvinfo : EIATTR_MIN_STACK_SIZE
	.align		4
.L_27:
        /*003c*/ 	.byte	0x04, 0x12
        /*003e*/ 	.short	(.L_29 - .L_28)
	.align		4
.L_28:
        /*0040*/ 	.word	index@(_ZN7cutlass13device_kernelINS_4gemm6kernel13GemmUniversalIN4cute5tupleIJiiiiEEENS1_10collective13CollectiveMmaINS1_35MainloopSm100TmaUmmaWarpSpecializedILi4ELi2ELi4ENS5_IJNS4_1CILi2EEENSA_ILi1EEESC_EEEEENS5_IJNSA_ILi128EEENSA_ILi64EEESG_EEENS_10tfloat32_tENS5_IJlSC_lEEESI_SJ_NS4_8TiledMMAINS4_8MMA_AtomIJNS4_23SM100_MMA_TF32_2x1SM_SSISI_SI_fLi128ELi64ELNS4_4UMMA5MajorE0ELSO_0ELNSN_7ScaleInE0ELSP_0EEEEEENS4_6LayoutINS5_IJSC_SC_SC_EEENS5_IJNSA_ILi0EEESU_SU_EEEEENS5_IJNS4_10UnderscoreESX_SX_EEEEENS4_18SM100_TMA_2SM_LOADENS4_14ComposedLayoutINS4_7SwizzleILi3ELi4ELi3EEENS4_18smem_ptr_flag_bitsILi32EEENSS_INS5_IJNSA_ILi8EEENSA_ILi32EEEEEENS5_IJS17_SC_EEEEEEEvNS4_8identityES10_S1B_vS1C_EENS_8epilogue10collective18CollectiveEpilogueINS1E_23Sm100TmaWarpSpecializedILi3ELi2ELi16ELb1ELb0EEEJNS5_IJSG_SG_SG_EEENS5_IJNSS_ISG_SC_EENSS_INS5_IJNSA_ILi16EEESB_EEENS5_IJSC_S17_EEEEEEEESI_SJ_SI_SJ_NS1E_6fusion15FusionCallbacksIS1I_NS1Q_17LinearCombinationISI_fSI_fLNS_15FloatRoundStyleE2EEES1J_S1P_JEEENS4_5SM1004TMEM4LOAD26SM100_TMEM_LOAD_32dp32b16xENS4_13SM90_TMA_LOADENS11_INS12_ILi2ELi4ELi3EEES15_NSS_INS5_IJS16_S1L_EEENS5_IJS1L_SC_EEEEEEENS4_39AutoVectorizingCopyWithAssumedAlignmentILi128EEENS4_14SM90_TMA_STOREES25_S27_S27_EEEvvEEEEvNT_6ParamsE)
        /*0044*/ 	.word	0x00000000
.L_29:


//--------------------- .nv.compat                --------------------------
	.section	.nv.compat,"",@"SHT_CUDA_COMPAT_INFO"
	.align	4
        /*0000*/ 	.byte	0x02, 0x09, 0x01, 0x00, 0x02, 0x02, 0x02, 0x00, 0x02, 0x05, 0x05, 0x00, 0x03, 0x07, 0x01, 0x01
        /*0010*/ 	.byte	0x02, 0x03, 0x01, 0x00, 0x02, 0x06, 0x01, 0x00, 0x04, 0x0b, 0x08, 0x00, 0x09, 0x00, 0x00, 0x00
        /*0020*/ 	.byte	0x00, 0x00, 0x00, 0x00


//--------------------- .nv.info._ZN7cutlass13device_kernelINS_4gemm6kernel13GemmUniversalIN4cute5tupleIJiiiiEEENS1_10collective13CollectiveMmaINS1_35MainloopSm100TmaUmmaWarpSpecializedILi4ELi2ELi4ENS5_IJNS4_1CILi2EEENSA_ILi1EEESC_EEEEENS5_IJNSA_ILi128EEENSA_ILi64EEESG_EEENS_10tfloat32_tENS5_IJlSC_lEEESI_SJ_NS4_8TiledMMAINS4_8MMA_AtomIJNS4_23SM100_MMA_TF32_2x1SM_SSISI_SI_fLi128ELi64ELNS4_4UMMA5MajorE0ELSO_0ELNSN_7ScaleInE0ELSP_0EEEEEENS4_6LayoutINS5_IJSC_SC_SC_EEENS5_IJNSA_ILi0EEESU_SU_EEEEENS5_IJNS4_10UnderscoreESX_SX_EEEEENS4_18SM100_TMA_2SM_LOADENS4_14ComposedLayoutINS4_7SwizzleILi3ELi4ELi3EEENS4_18smem_ptr_flag_bitsILi32EEENSS_INS5_IJNSA_ILi8EEENSA_ILi32EEEEEENS5_IJS17_SC_EEEEEEEvNS4_8identityES10_S1B_vS1C_EENS_8epilogue10collective18CollectiveEpilogueINS1E_23Sm100TmaWarpSpecializedILi3ELi2ELi16ELb1ELb0EEEJNS5_IJSG_SG_SG_EEENS5_IJNSS_ISG_SC_EENSS_INS5_IJNSA_ILi16EEESB_EEENS5_IJSC_S17_EEEEEEEESI_SJ_SI_SJ_NS1E_6fusion15FusionCallbacksIS1I_NS1Q_17LinearCombinationISI_fSI_fLNS_15FloatRoundStyleE2EEES1J_S1P_JEEENS4_5SM1004TMEM4LOAD26SM100_TMEM_LOAD_32dp32b16xENS4_13SM90_TMA_LOADENS11_INS12_ILi2ELi4ELi3EEES15_NSS_INS5_IJS16_S1L_EEENS5_IJS1L_SC_EEEEEEENS4_39AutoVectorizingCopyWithAssumedAlignmentILi128EEENS4_14SM90_TMA_STOREES25_S27_S27_EEEvvEEEEvNT_6ParamsE --------------------------
	.section	.nv.info._ZN7cutlass13device_kernelINS_4gemm6kernel13GemmUniversalIN4cute5tupleIJiiiiEEENS1_10collective13CollectiveMmaINS1_35MainloopSm100TmaUmmaWarpSpecializedILi4ELi2ELi4ENS5_IJNS4_1CILi2EEENSA_ILi1EEESC_EEEEENS5_IJNSA_ILi128EEENSA_ILi64EEESG_EEENS_10tfloat32_tENS5_IJlSC_lEEESI_SJ_NS4_8TiledMMAINS4_8MMA_AtomIJNS4_23SM100_MMA_TF32_2x1SM_SSISI_SI_fLi128ELi64ELNS4_4UMMA5MajorE0ELSO_0ELNSN_7ScaleInE0ELSP_0EEEEEENS4_6LayoutINS5_IJSC_SC_SC_EEENS5_IJNSA_ILi0EEESU_SU_EEEEENS5_IJNS4_10UnderscoreESX_SX_EEEEENS4_18SM100_TMA_2SM_LOADENS4_14ComposedLayoutINS4_7SwizzleILi3ELi4ELi3EEENS4_18smem_ptr_flag_bitsILi32EEENSS_INS5_IJNSA_ILi8EEENSA_ILi32EEEEEENS5_IJS17_SC_EEEEEEEvNS4_8identityES10_S1B_vS1C_EENS_8epilogue10collective18CollectiveEpilogueINS1E_23Sm100TmaWarpSpecializedILi3ELi2ELi16ELb1ELb0EEEJNS5_IJSG_SG_SG_EEENS5_IJNSS_ISG_SC_EENSS_INS5_IJNSA_ILi16EEESB_EEENS5_IJSC_S17_EEEEEEEESI_SJ_SI_SJ_NS1E_6fusion15FusionCallbacksIS1I_NS1Q_17LinearCombinationISI_fSI_fLNS_15FloatRoundStyleE2EEES1J_S1P_JEEENS4_5SM1004TMEM4LOAD26SM100_TMEM_LOAD_32dp32b16xENS4_13SM90_TMA_LOADENS11_INS12_ILi2ELi4ELi3EEES15_NSS_INS5_IJS16_S1L_EEENS5_IJS1L_SC_EEEEEEENS4_39AutoVectorizingCopyWithAssumedAlignmentILi128EEENS4_14SM90_TMA_STOREES25_S27_S27_EEEvvEEEEvNT_6ParamsE,"",@"SHT_CUDA_INFO"
	.sectionflags	@""
	.align	4


	//----- nvinfo : EIATTR_CUDA_API_VERSION
	.align		4
        /*0000*/ 	.byte	0x04, 0x37
        /*0002*/ 	.short	(.L_31 - .L_30)
.L_30:
        /*0004*/ 	.word	0x00000082


	//----- nvinfo : EIATTR_KPARAM_INFO
	.align		4
.L_31:
        /*0008*/ 	.byte	0x04, 0x17
        /*000a*/ 	.short	(.L_33 - .L_32)
.L_32:
        /*000c*/ 	.word	0x00000000
        /*0010*/ 	.short	0x0000
        /*0012*/ 	.short	0x0000
        /*0014*/ 	.byte	0x00, 0xf0, 0x01, 0x20


	//----- nvinfo : EIATTR_AT_ENTRY_FRAGMENTS
	.align		4
.L_33:
        /*0018*/ 	.byte	0x04, 0x4f
        /*001a*/ 	.short	(.L_35 - .L_34)


	//   ....[0]....
.L_34:
        /*001c*/ 	.word	0x00000007


	//----- nvinfo : EIATTR_RESERVED_SMEM_USED
	.align		4
.L_35:
        /*0020*/ 	.byte	0x01, 0x41
	.zero		2


	//----- nvinfo : EIATTR_SPARSE_MMA_MASK
	.align		4
        /*0024*/ 	.byte	0x03, 0x50
        /*0026*/ 	.short	0x0000


	//----- nvinfo : EIATTR_TCGEN05_2CTA_USED
	.align		4
        /*0028*/ 	.byte	0x01, 0x52
	.zero		2


	//----- nvinfo : EIATTR_MAXREG_COUNT
	.align		4
        /*002c*/ 	.byte	0x03, 0x1b
        /*002e*/ 	.short	0x00ff


	//----- nvinfo : EIATTR_NUM_BARRIERS
	.align		4
        /*0030*/ 	.byte	0x02, 0x4c
        /*0032*/ 	.byte	0x07
	.zero		1


	//----- nvinfo : EIATTR_EXTERNS
	.align		4
        /*0034*/ 	.byte	0x04, 0x0f
        /*0036*/ 	.short	(.L_37 - .L_36)


	//   ....[0]....
	.align		4
.L_36:
        /*0038*/ 	.word	index@(__assertfail)


	//----- nvinfo : EIATTR_MERCURY_ISA_VERSION
	.align		4
.L_37:
        /*003c*/ 	.byte	0x03, 0x5f
        /*003e*/ 	.short	0x0101


	//----- nvinfo : EIATTR_INT_WARP_WIDE_INSTR_OFFSETS
	.align		4
        /*0040*/ 	.byte	0x04, 0x31
        /*0042*/ 	.short	(.L_39 - .L_38)


	//   ....[0]....
.L_38:
        /*0044*/ 	.word	0x00000cf0


	//   ....[1]....
        /*0048*/ 	.word	0x00000d90


	//   ....[2]....
        /*004c*/ 	.word	0x00002250


	//   ....[3]....
        /*0050*/ 	.word	0x000042e0


	//   ....[4]....
        /*0054*/ 	.word	0x00004310


	//   ....[5]....
        /*0058*/ 	.word	0x00004360


	//   ....[6]....
        /*005c*/ 	.word	0x00004c40


	//   ....[7]....
        /*0060*/ 	.word	0x00004cb0


	//   ....[8]....
        /*0064*/ 	.word	0x00004db0


	//   ....[9]....
        /*0068*/ 	.word	0x00004f90


	//   ....[10]....
        /*006c*/ 	.word	0x00005040


	//   ....[11]....
        /*0070*/ 	.word	0x00005160


	//----- nvinfo : EIATTR_COOP_GROUP_MASK_REGIDS
	.align		4
.L_39:
        /*0074*/ 	.byte	0x04, 0x29
        /*0076*/ 	.short	(.L_41 - .L_40)


	//   ....[0]....
.L_40:
        /*0078*/ 	.word	0xffffffff


	//   ....[1]....
        /*007c*/ 	.word	0xffffffff


	//   ....[2]....
        /*0080*/ 	.word	0xffffffff


	//   ....[3]....
        /*0084*/ 	.word	0xffffffff


	//   ....[4]....
        /*0088*/ 	.word	0xffffffff


	//   ....[5]....
        /*008c*/ 	.word	0xffffffff


	//   ....[6]....
        /*0090*/ 	.word	0xffffffff


	//   ....[7]....
        /*0094*/ 	.word	0xffffffff


	//   ....[8]....
        /*0098*/ 	.word	0xffffffff


	//   ....[9]....
        /*009c*/ 	.word	0xffffffff


	//   ....[10]....
        /*00a0*/ 	.word	0xffffffff


	//   ....[11]....
        /*00a4*/ 	.word	0xffffffff


	//   ....[12]....
        /*00a8*/ 	.word	0xffffffff


	//   ....[13]....
        /*00ac*/ 	.word	0xffffffff


	//----- nvinfo : EIATTR_COOP_GROUP_INSTR_OFFSETS
	.align		4
.L_41:
        /*00b0*/ 	.byte	0x04, 0x28
        /*00b2*/ 	.short	(.L_43 - .L_42)


	//   ....[0]....
.L_42:
        /*00b4*/ 	.word	0x000000c0


	//   ....[1]....
        /*00b8*/ 	.word	0x00000500


	//   ....[2]....
        /*00bc*/ 	.word	0x00000680


	//   ....[3]....
        /*00c0*/ 	.word	0x000007f0


	//   ....[4]....
        /*00c4*/ 	.word	0x000008e0


	//   ....[5]....
        /*00c8*/ 	.word	0x00000a40


	//   ....[6]....
        /*00cc*/ 	.word	0x00000bd0


	//   ....[7]....
        /*00d0*/ 	.word	0x00000e10


	//   ....[8]....
        /*00d4*/ 	.word	0x00002130


	//   ....[9]....
        /*00d8*/ 	.word	0x00002f10


	//   ....[10]....
        /*00dc*/ 	.word	0x000033e0


	//   ....[11]....
        /*00e0*/ 	.word	0x00003410


	//   ....[12]....
        /*00e4*/ 	.word	0x000041f0


	//   ....[13]....
        /*00e8*/ 	.word	0x00004400


	//----- nvinfo : EIATTR_VRC_CTA_INIT_COUNT
	.align		4
.L_43:
        /*00ec*/ 	.byte	0x02, 0x4a
        /*00ee*/ 	.byte	0x80
	.zero		1


	//----- nvinfo : EIATTR_SYSCALL_OFFSETS
	.align		4
        /*00f0*/ 	.byte	0x04, 0x46
        /*00f2*/ 	.short	(.L_45 - .L_44)


	//   ....[0]....
.L_44:
        /*00f4*/ 	.word	0x00005d40


	//   ....[1]....
        /*00f8*/ 	.word	0x00005e30


	//   ....[2]....
        /*00fc*/ 	.word	0x00006670


	//   ....[3]....
        /*0100*/ 	.word	0x00007080


	//----- nvinfo : EIATTR_MBARRIER_INSTR_OFFSETS
	.align		4
.L_45:
        /*0104*/ 	.byte	0x04, 0x39
        /*0106*/ 	.short	(.L_47 - .L_46)


	//   ....[0]....
.L_46:
        /*0108*/ 	.word	0x000005f0
        /*010c*/ 	.word	0x000000ff
        /*0110*/ 	.word	0x00000000
        /*0114*/ 	.short	0x0100
        /*0116*/ 	.byte	0x08
	.zero		1


	//   ....[1]....
        /*0118*/ 	.word	0x00000600
        /*011c*/ 	.word	0x000000ff
        /*0120*/ 	.word	0x00000020
        /*0124*/ 	.short	0x0100
        /*0126*/ 	.byte	0x08
	.zero		1


	//   ....[2]....
        /*0128*/ 	.word	0x00000610
        /*012c*/ 	.word	0x000000ff
        /*0130*/ 	.word	0x00000008
        /*0134*/ 	.short	0x0100
        /*0136*/ 	.byte	0x08
	.zero		1


	//   ....[3]....
        /*0138*/ 	.word	0x00000620
        /*013c*/ 	.word	0x000000ff
        /*0140*/ 	.word	0x00000028
        /*0144*/ 	.short	0x0100
        /*0146*/ 	.byte	0x08
	.zero		1


	//   ....[4]....
        /*0148*/ 	.word	0x00000630
        /*014c*/ 	.word	0x000000ff
        /*0150*/ 	.word	0x00000010
        /*0154*/ 	.short	0x0100
        /*0156*/ 	.byte	0x08
	.zero		1


	//   ....[5]....
        /*0158*/ 	.word	0x00000640
        /*015c*/ 	.word	0x000000ff
        /*0160*/ 	.word	0x00000030
        /*0164*/ 	.short	0x0100
        /*0166*/ 	.byte	0x08
	.zero		1


	//   ....[6]....
        /*0168*/ 	.word	0x00000650
        /*016c*/ 	.word	0x000000ff
        /*0170*/ 	.word	0x00000018
        /*0174*/ 	.short	0x0100
        /*0176*/ 	.byte	0x08
	.zero		1


	//   ....[7]....
        /*0178*/ 	.word	0x00000660
        /*017c*/ 	.word	0x000000ff
        /*0180*/ 	.word	0x00000038
        /*0184*/ 	.short	0x0100
        /*0186*/ 	.byte	0x08
	.zero		1


	//   ....[8]....
        /*0188*/ 	.word	0x00000780
        /*018c*/ 	.word	0x000000ff
        /*0190*/ 	.word	0x00000040
        /*0194*/ 	.short	0x0100
        /*0196*/ 	.byte	0x09
	.zero		1


	//   ....[9]....
        /*0198*/ 	.word	0x00000790
        /*019c*/ 	.word	0x000000ff
        /*01a0*/ 	.word	0x00000058
        /*01a4*/ 	.short	0x0100
        /*01a6*/ 	.byte	0x09
	.zero		1


	//   ....[10]....
        /*01a8*/ 	.word	0x000007a0
        /*01ac*/ 	.word	0x000000ff
        /*01b0*/ 	.word	0x00000048
        /*01b4*/ 	.short	0x0100
        /*01b6*/ 	.byte	0x09
	.zero		1


	//   ....[11]....
        /*01b8*/ 	.word	0x000007b0
        /*01bc*/ 	.word	0x000000ff
        /*01c0*/ 	.word	0x00000060
        /*01c4*/ 	.short	0x0100
        /*01c6*/ 	.byte	0x09
	.zero		1


	//   ....[12]....
        /*01c8*/ 	.word	0x000007c0
        /*01cc*/ 	.word	0x000000ff
        /*01d0*/ 	.word	0x00000050
        /*01d4*/ 	.short	0x0100
        /*01d6*/ 	.byte	0x09
	.zero		1


	//   ....[13]....
        /*01d8*/ 	.word	0x000007d0
        /*01dc*/ 	.word	0x000000ff
        /*01e0*/ 	.word	0x00000068
        /*01e4*/ 	.short	0x0100
        /*01e6*/ 	.byte	0x09
	.zero		1


	//   ....[14]....
        /*01e8*/ 	.word	0x000008b0
        /*01ec*/ 	.word	0x000000ff
        /*01f0*/ 	.word	0x00000070
        /*01f4*/ 	.short	0x0100
        /*01f6*/ 	.byte	0x08
	.zero		1


	//   ....[15]....
        /*01f8*/ 	.word	0x000008c0
        /*01fc*/ 	.word	0x000000ff
        /*0200*/ 	.word	0x00000078
        /*0204*/ 	.short	0x0100
        /*0206*/ 	.byte	0x08
	.zero		1


	//   ....[16]....
        /*0208*/ 	.word	0x000009f0
        /*020c*/ 	.word	0x000000ff
        /*0210*/ 	.word	0x00000080
        /*0214*/ 	.short	0x0100
        /*0216*/ 	.byte	0x08
	.zero		1


	//   ....[17]....
        /*0218*/ 	.word	0x00000a00
        /*021c*/ 	.word	0x000000ff
        /*0220*/ 	.word	0x00000090
        /*0224*/ 	.short	0x0100
        /*0226*/ 	.byte	0x08
	.zero		1


	//   ....[18]....
        /*0228*/ 	.word	0x00000a10
        /*022c*/ 	.word	0x000000ff
        /*0230*/ 	.word	0x00000088
        /*0234*/ 	.short	0x0100
        /*0236*/ 	.byte	0x08
	.zero		1


	//   ....[19]....
        /*0238*/ 	.word	0x00000a20
        /*023c*/ 	.word	0x000000ff
        /*0240*/ 	.word	0x00000098
        /*0244*/ 	.short	0x0100
        /*0246*/ 	.byte	0x08
	.zero		1


	//   ....[20]....
        /*0248*/ 	.word	0x00000b40
        /*024c*/ 	.word	0x000000ff
        /*0250*/ 	.word	0x000000a0
        /*0254*/ 	.short	0x0100
        /*0256*/ 	.byte	0x09
	.zero		1


	//   ....[21]....
        /*0258*/ 	.word	0x00000b50
        /*025c*/ 	.word	0x000000ff
        /*0260*/ 	.word	0x000000c0
        /*0264*/ 	.short	0x0100
        /*0266*/ 	.byte	0x09
	.zero		1


	//   ....[22]....
        /*0268*/ 	.word	0x00000b60
        /*026c*/ 	.word	0x000000ff
        /*0270*/ 	.word	0x000000a8
        /*0274*/ 	.short	0x0100
        /*0276*/ 	.byte	0x09
	.zero		1


	//   ....[23]....
        /*0278*/ 	.word	0x00000b70
        /*027c*/ 	.word	0x000000ff
        /*0280*/ 	.word	0x000000c8
        /*0284*/ 	.short	0x0100
        /*0286*/ 	.byte	0x09
	.zero		1


	//   ....[24]....
        /*0288*/ 	.word	0x00000b80
        /*028c*/ 	.word	0x000000ff
        /*0290*/ 	.word	0x000000b0
        /*0294*/ 	.short	0x0100
        /*0296*/ 	.byte	0x09
	.zero		1


	//   ....[25]....
        /*0298*/ 	.word	0x00000b90
        /*029c*/ 	.word	0x000000ff
        /*02a0*/ 	.word	0x000000d0
        /*02a4*/ 	.short	0x0100
        /*02a6*/ 	.byte	0x09
	.zero		1


	//   ....[26]....
        /*02a8*/ 	.word	0x00000ba0
        /*02ac*/ 	.word	0x000000ff
        /*02b0*/ 	.word	0x000000b8
        /*02b4*/ 	.short	0x0100
        /*02b6*/ 	.byte	0x09
	.zero		1


	//   ....[27]....
        /*02b8*/ 	.word	0x00000bb0
        /*02bc*/ 	.word	0x000000ff
        /*02c0*/ 	.word	0x000000d8
        /*02c4*/ 	.short	0x0100
        /*02c6*/ 	.byte	0x09
	.zero		1


	//   ....[28]....
        /*02c8*/ 	.word	0x00000ca0
        /*02cc*/ 	.word	0x000000ff
        /*02d0*/ 	.word	0x000000e0
        /*02d4*/ 	.short	0x0100
        /*02d6*/ 	.byte	0x08
	.zero		1


	//   ....[29]....
        /*02d8*/ 	.word	0x00000cb0
        /*02dc*/ 	.word	0x000000ff
        /*02e0*/ 	.word	0x000000f0
        /*02e4*/ 	.short	0x0100
        /*02e6*/ 	.byte	0x08
	.zero		1


	//   ....[30]....
        /*02e8*/ 	.word	0x00000cc0
        /*02ec*/ 	.word	0x000000ff
        /*02f0*/ 	.word	0x000000e8
        /*02f4*/ 	.short	0x0100
        /*02f6*/ 	.byte	0x08
	.zero		1


	//   ....[31]....
        /*02f8*/ 	.word	0x00000cd0
        /*02fc*/ 	.word	0x000000ff
        /*0300*/ 	.word	0x000000f8
        /*0304*/ 	.short	0x0100
        /*0306*/ 	.byte	0x08
	.zero		1


	//   ....[32]....
        /*0308*/ 	.word	0x00000dc0
        /*030c*/ 	.word	0x000000ff
        /*0310*/ 	.word	0x00000100
        /*0314*/ 	.short	0x0100
        /*0316*/ 	.byte	0x06
	.zero		1


	//   ....[33]....
        /*0318*/ 	.word	0x000017d0
        /*031c*/ 	.word	0x00000002
        /*0320*/ 	.word	0x000000f0
        /*0324*/ 	.short	0x010a
        /*0326*/ 	.byte	0xff
	.zero		1


	//   ....[34]....
        /*0328*/ 	.word	0x00001800
        /*032c*/ 	.word	0x00000002
        /*0330*/ 	.word	0x000000e0
        /*0334*/ 	.short	0x0101
        /*0336*/ 	.byte	0xff
	.zero		1


	//   ....[35]....
        /*0338*/ 	.word	0x000018d0
        /*033c*/ 	.word	0x000000ff
        /*0340*/ 	.word	0x00000020
        /*0344*/ 	.short	0x010a
        /*0346*/ 	.byte	0x08
	.zero		1


	//   ....[36]....
        /*0348*/ 	.word	0x000019d0
        /*034c*/ 	.word	0x000000ff
        /*0350*/ 	.word	0x00000020
        /*0354*/ 	.short	0x010a
        /*0356*/ 	.byte	0x21
	.zero		1


	//   ....[37]....
        /*0358*/ 	.word	0x00001b80
        /*035c*/ 	.word	0x000000ff
        /*0360*/ 	.word	0x00000020
        /*0364*/ 	.short	0x010a
        /*0366*/ 	.byte	0x08
	.zero		1


	//   ....[38]....
        /*0368*/ 	.word	0x00001d40
        /*036c*/ 	.word	0x000000ff
        /*0370*/ 	.word	0x00000078
        /*0374*/ 	.short	0x0101
        /*0376*/ 	.byte	0x04
	.zero		1


	//   ....[39]....
        /*0378*/ 	.word	0x00001d60
        /*037c*/ 	.word	0x000000ff
        /*0380*/ 	.word	0x00000020
        /*0384*/ 	.short	0x010a
        /*0386*/ 	.byte	0x08
	.zero		1


	//   ....[40]....
        /*0388*/ 	.word	0x00001de0
        /*038c*/ 	.word	0x000000ff
        /*0390*/ 	.word	0x00000020
        /*0394*/ 	.short	0x010a
        /*0396*/ 	.byte	0x21
	.zero		1


	//   ....[41]....
        /*0398*/ 	.word	0x00001f70
        /*039c*/ 	.word	0x000000ff
        /*03a0*/ 	.word	0x00000020
        /*03a4*/ 	.short	0x010a
        /*03a6*/ 	.byte	0x08
	.zero		1


	//   ....[42]....
        /*03a8*/ 	.word	0x00002160
        /*03ac*/ 	.word	0x00000002
        /*03b0*/ 	.word	0x00000080
        /*03b4*/ 	.short	0x010a
        /*03b6*/ 	.byte	0xff
	.zero		1


	//   ....[43]....
        /*03b8*/ 	.word	0x00002220
        /*03bc*/ 	.word	0x00000002
        /*03c0*/ 	.word	0x00000000
        /*03c4*/ 	.short	0x0101
        /*03c6*/ 	.byte	0xff
	.zero		1


	//   ....[44]....
        /*03c8*/ 	.word	0x00002780
        /*03cc*/ 	.word	0x000000ff
        /*03d0*/ 	.word	0x00000000
        /*03d4*/ 	.short	0x010a
        /*03d6*/ 	.byte	0x05
	.zero		1


	//   ....[45]....
        /*03d8*/ 	.word	0x00002810
        /*03dc*/ 	.word	0x000000ff
        /*03e0*/ 	.word	0x00000000
        /*03e4*/ 	.short	0x010a
        /*03e6*/ 	.byte	0x05
	.zero		1


	//   ....[46]....
        /*03e8*/ 	.word	0x000028a0
        /*03ec*/ 	.word	0x000000ff
        /*03f0*/ 	.word	0x00000000
        /*03f4*/ 	.short	0x010a
        /*03f6*/ 	.byte	0x05
	.zero		1


	//   ....[47]....
        /*03f8*/ 	.word	0x00002940
        /*03fc*/ 	.word	0x00000000
        /*0400*/ 	.word	0x00000000
        /*0404*/ 	.short	0x010a
        /*0406*/ 	.byte	0xff
	.zero		1


	//   ....[48]....
        /*0408*/ 	.word	0x00002a70
        /*040c*/ 	.word	0x00000000
        /*0410*/ 	.word	0x000000e0
        /*0414*/ 	.short	0x010a
        /*0416*/ 	.byte	0xff
	.zero		1


	//   ....[49]....
        /*0418*/ 	.word	0x00002ae0
        /*041c*/ 	.word	0x00000000
        /*0420*/ 	.word	0x00000000
        /*0424*/ 	.short	0x0101
        /*0426*/ 	.byte	0xff
	.zero		1


	//   ....[50]....
        /*0428*/ 	.word	0x00002b00
        /*042c*/ 	.word	0x000000ff
        /*0430*/ 	.word	0x00000090
        /*0434*/ 	.short	0x010a
        /*0436*/ 	.byte	0x05
	.zero		1


	//   ....[51]....
        /*0438*/ 	.word	0x00002c20
        /*043c*/ 	.word	0x00000000
        /*0440*/ 	.word	0x00000080
        /*0444*/ 	.short	0x010a
        /*0446*/ 	.byte	0xff
	.zero		1


	//   ....[52]....
        /*0448*/ 	.word	0x00002d20
        /*044c*/ 	.word	0x00000000
        /*0450*/ 	.word	0x00000000
        /*0454*/ 	.short	0x0101
        /*0456*/ 	.byte	0xff
	.zero		1


	//   ....[53]....
        /*0458*/ 	.word	0x00002db0
        /*045c*/ 	.word	0x000000ff
        /*0460*/ 	.word	0x00000090
        /*0464*/ 	.short	0x0106
        /*0466*/ 	.byte	0x05
	.zero		1


	//   ....[54]....
        /*0468*/ 	.word	0x00002dd0
        /*046c*/ 	.word	0x000000ff
        /*0470*/ 	.word	0x00000090
        /*0474*/ 	.short	0x010a
        /*0476*/ 	.byte	0x05
	.zero		1


	//   ....[55]....
        /*0478*/ 	.word	0x00002e60
        /*047c*/ 	.word	0x000000ff
        /*0480*/ 	.word	0x00000090
        /*0484*/ 	.short	0x0106
        /*0486*/ 	.byte	0x04
	.zero		1


	//   ....[56]....
        /*0488*/ 	.word	0x00002ea0
        /*048c*/ 	.word	0x00000000
        /*0490*/ 	.word	0x00000090
        /*0494*/ 	.short	0x010a
        /*0496*/ 	.byte	0xff
	.zero		1


	//   ....[57]....
        /*0498*/ 	.word	0x000030e0
        /*049c*/ 	.word	0x000000ff
        /*04a0*/ 	.word	0x00000008
        /*04a4*/ 	.short	0x010a
        /*04a6*/ 	.byte	0x06
	.zero		1


	//   ....[58]....
        /*04a8*/ 	.word	0x00003100
        /*04ac*/ 	.word	0x000000ff
        /*04b0*/ 	.word	0x00000008
        /*04b4*/ 	.short	0x010a
        /*04b6*/ 	.byte	0x06
	.zero		1


	//   ....[59]....
        /*04b8*/ 	.word	0x00003290
        /*04bc*/ 	.word	0x000000ff
        /*04c0*/ 	.word	0x00000008
        /*04c4*/ 	.short	0x010a
        /*04c6*/ 	.byte	0x06
	.zero		1


	//   ....[60]....
        /*04c8*/ 	.word	0x000032b0
        /*04cc*/ 	.word	0x000000ff
        /*04d0*/ 	.word	0x00000008
        /*04d4*/ 	.short	0x010a
        /*04d6*/ 	.byte	0x06
	.zero		1


	//   ....[61]....
        /*04d8*/ 	.word	0x00003370
        /*04dc*/ 	.word	0x000000ff
        /*04e0*/ 	.word	0x00000000
        /*04e4*/ 	.short	0x0101
        /*04e6*/ 	.byte	0x07
	.zero		1


	//   ....[62]....
        /*04e8*/ 	.word	0x00003730
        /*04ec*/ 	.word	0x00000000
        /*04f0*/ 	.word	0x00000080
        /*04f4*/ 	.short	0x010a
        /*04f6*/ 	.byte	0xff
	.zero		1


	//   ....[63]....
        /*04f8*/ 	.word	0x000037f0
        /*04fc*/ 	.word	0x00000000
        /*0500*/ 	.word	0x00000000
        /*0504*/ 	.short	0x0101
        /*0506*/ 	.byte	0xff
	.zero		1


	//   ....[64]....
        /*0508*/ 	.word	0x000038a0
        /*050c*/ 	.word	0x000000ff
        /*0510*/ 	.word	0x00000000
        /*0514*/ 	.short	0x010a
        /*0516*/ 	.byte	0x09
	.zero		1


	//   ....[65]....
        /*0518*/ 	.word	0x000038c0
        /*051c*/ 	.word	0x000000ff
        /*0520*/ 	.word	0x000000c0
        /*0524*/ 	.short	0x010a
        /*0526*/ 	.byte	0x08
	.zero		1


	//   ....[66]....
        /*0528*/ 	.word	0x00003970
        /*052c*/ 	.word	0x000000ff
        /*0530*/ 	.word	0x00000000
        /*0534*/ 	.short	0x010a
        /*0536*/ 	.byte	0x0e
	.zero		1


	//   ....[67]....
        /*0538*/ 	.word	0x00003aa0
        /*053c*/ 	.word	0x000000ff
        /*0540*/ 	.word	0x00000000
        /*0544*/ 	.short	0x010a
        /*0546*/ 	.byte	0x26
	.zero		1


	//   ....[68]....
        /*0548*/ 	.word	0x00003ee0
        /*054c*/ 	.word	0x000000ff
        /*0550*/ 	.word	0x00000000
        /*0554*/ 	.short	0x010a
        /*0556*/ 	.byte	0x08
	.zero		1


	//   ....[69]....
        /*0558*/ 	.word	0x00003f70
        /*055c*/ 	.word	0x000000ff
        /*0560*/ 	.word	0x00000000
        /*0564*/ 	.short	0x010a
        /*0566*/ 	.byte	0x08
	.zero		1


	//   ....[70]....
        /*0568*/ 	.word	0x00004000
        /*056c*/ 	.word	0x000000ff
        /*0570*/ 	.word	0x00000000
        /*0574*/ 	.short	0x010a
        /*0576*/ 	.byte	0x08
	.zero		1


	//   ....[71]....
        /*0578*/ 	.word	0x000040a0
        /*057c*/ 	.word	0x00000000
        /*0580*/ 	.word	0x00000000
        /*0584*/ 	.short	0x010a
        /*0586*/ 	.byte	0xff
	.zero		1


	//   ....[72]....
        /*0588*/ 	.word	0x000040e0
        /*058c*/ 	.word	0x00000000
        /*0590*/ 	.word	0x00000000
        /*0594*/ 	.short	0x010a
        /*0596*/ 	.byte	0xff
	.zero		1


	//   ....[73]....
        /*0598*/ 	.word	0x00004150
        /*059c*/ 	.word	0x000000ff
        /*05a0*/ 	.word	0x00000000
        /*05a4*/ 	.short	0x0101
        /*05a6*/ 	.byte	0x05
	.zero		1


	//   ....[74]....
        /*05a8*/ 	.word	0x00004190
        /*05ac*/ 	.word	0x000000ff
        /*05b0*/ 	.word	0x00000100
        /*05b4*/ 	.short	0x010a
        /*05b6*/ 	.byte	0x07
	.zero		1


	//   ....[75]....
        /*05b8*/ 	.word	0x000041e0
        /*05bc*/ 	.word	0x000000ff
        /*05c0*/ 	.word	0x00000000
        /*05c4*/ 	.short	0x0101
        /*05c6*/ 	.byte	0x05
	.zero		1


	//   ....[76]....
        /*05c8*/ 	.word	0x000045e0
        /*05cc*/ 	.word	0x00000000
        /*05d0*/ 	.word	0x00000080
        /*05d4*/ 	.short	0x010a
        /*05d6*/ 	.byte	0xff
	.zero		1


	//   ....[77]....
        /*05d8*/ 	.word	0x000046a0
        /*05dc*/ 	.word	0x00000000
        /*05e0*/ 	.word	0x00000000
        /*05e4*/ 	.short	0x0101
        /*05e6*/ 	.byte	0xff
	.zero		1


	//   ....[78]....
        /*05e8*/ 	.word	0x000049c0
        /*05ec*/ 	.word	0x000000ff
        /*05f0*/ 	.word	0x00000078
        /*05f4*/ 	.short	0x010a
        /*05f6*/ 	.byte	0x06
	.zero		1


	//   ....[79]....
        /*05f8*/ 	.word	0x00004be0
        /*05fc*/ 	.word	0x000000ff
        /*0600*/ 	.word	0x00000058
        /*0604*/ 	.short	0x010a
        /*0606*/ 	.byte	0x0f
	.zero		1


	//   ....[80]....
        /*0608*/ 	.word	0x00004e60
        /*060c*/ 	.word	0x000000ff
        /*0610*/ 	.word	0x00000040
        /*0614*/ 	.short	0x010b
        /*0616*/ 	.byte	0x0f
	.zero		1


	//   ....[81]....
        /*0618*/ 	.word	0x00004ed0
        /*061c*/ 	.word	0x000000ff
        /*0620*/ 	.word	0x00000000
        /*0624*/ 	.short	0x0101
        /*0626*/ 	.byte	0x10
	.zero		1


	//   ....[82]....
        /*0628*/ 	.word	0x00004ee0
        /*062c*/ 	.word	0x000000ff
        /*0630*/ 	.word	0x00000058
        /*0634*/ 	.short	0x010a
        /*0636*/ 	.byte	0x0d
	.zero		1


	//   ....[83]....
        /*0638*/ 	.word	0x00005190
        /*063c*/ 	.word	0x000000ff
        /*0640*/ 	.word	0x00000040
        /*0644*/ 	.short	0x010b
        /*0646*/ 	.byte	0x0d
	.zero		1


	//   ....[84]....
        /*0648*/ 	.word	0x00005200
        /*064c*/ 	.word	0x000000ff
        /*0650*/ 	.word	0x00000000
        /*0654*/ 	.short	0x0101
        /*0656*/ 	.byte	0x0f
	.zero		1


	//   ....[85]....
        /*0658*/ 	.word	0x00005250
        /*065c*/ 	.word	0x000000ff
        /*0660*/ 	.word	0x00000000
        /*0664*/ 	.short	0x010a
        /*0666*/ 	.byte	0x04
	.zero		1


	//   ....[86]....
        /*0668*/ 	.word	0x000052e0
        /*066c*/ 	.word	0x000000ff
        /*0670*/ 	.word	0x00000000
        /*0674*/ 	.short	0x010a
        /*0676*/ 	.byte	0x04
	.zero		1


	//   ....[87]....
        /*0678*/ 	.word	0x00005380
        /*067c*/ 	.word	0x00000000
        /*0680*/ 	.word	0x00000000
        /*0684*/ 	.short	0x010a
        /*0686*/ 	.byte	0xff
	.zero		1


	//   ....[88]....
        /*0688*/ 	.word	0x00005710
        /*068c*/ 	.word	0x00000000
        /*0690*/ 	.word	0x00000080
        /*0694*/ 	.short	0x010a
        /*0696*/ 	.byte	0xff
	.zero		1


	//   ....[89]....
        /*0698*/ 	.word	0x00005820
        /*069c*/ 	.word	0x00000000
        /*06a0*/ 	.word	0x00000000
        /*06a4*/ 	.short	0x0101
        /*06a6*/ 	.byte	0xff
	.zero		1


	//   ....[90]....
        /*06a8*/ 	.word	0x000062c0
        /*06ac*/ 	.word	0x00000000
        /*06b0*/ 	.word	0x00000040
        /*06b4*/ 	.short	0x010a
        /*06b6*/ 	.byte	0xff
	.zero		1


	//   ....[91]....
        /*06b8*/ 	.word	0x00006330
        /*06bc*/ 	.word	0x00000051
        /*06c0*/ 	.word	0x000000a0
        /*06c4*/ 	.short	0x010a
        /*06c6*/ 	.byte	0xff
	.zero		1


	//   ....[92]....
        /*06c8*/ 	.word	0x00006420
        /*06cc*/ 	.word	0x00000000
        /*06d0*/ 	.word	0x00000040
        /*06d4*/ 	.short	0x010a
        /*06d6*/ 	.byte	0xff
	.zero		1


	//   ....[93]....
        /*06d8*/ 	.word	0x00006550
        /*06dc*/ 	.word	0x00000051
        /*06e0*/ 	.word	0x000000a0
        /*06e4*/ 	.short	0x010a
        /*06e6*/ 	.byte	0xff
	.zero		1


	//   ....[94]....
        /*06e8*/ 	.word	0x00006dc0
        /*06ec*/ 	.word	0x00000000
        /*06f0*/ 	.word	0x00000000
        /*06f4*/ 	.short	0x0101
        /*06f6*/ 	.byte	0xff
	.zero		1


	//   ....[95]....
        /*06f8*/ 	.word	0x00006dd0
        /*06fc*/ 	.word	0x00000002
        /*0700*/ 	.word	0x00000040
        /*0704*/ 	.short	0x010a
        /*0706*/ 	.byte	0xff
	.zero		1


	//   ....[96]....
        /*0708*/ 	.word	0x00006ea0
        /*070c*/ 	.word	0x00000002
        /*0710*/ 	.word	0x00000040
        /*0714*/ 	.short	0x010a
        /*0716*/ 	.byte	0xff
	.zero		1


	//   ....[97]....
        /*0718*/ 	.word	0x000071e0
        /*071c*/ 	.word	0x00000051
        /*0720*/ 	.word	0x00000000
        /*0724*/ 	.short	0x0101
        /*0726*/ 	.byte	0xff
	.zero		1


	//   ....[98]....
        /*0728*/ 	.word	0x00007890
        /*072c*/ 	.word	0x00000000
        /*0730*/ 	.word	0x00000000
        /*0734*/ 	.short	0x0101
        /*0736*/ 	.byte	0xff
	.zero		1


	//   ....[99]....
        /*0738*/ 	.word	0x00007b00
        /*073c*/ 	.word	0x000000ff
        /*0740*/ 	.word	0x00000000
        /*0744*/ 	.short	0x0101
        /*0746*/ 	.byte	0x04
	.zero		1


	//   ....[100]....
        /*0748*/ 	.word	0x00007b20
        /*074c*/ 	.word	0x00000002
        /*0750*/ 	.word	0x000000f0
        /*0754*/ 	.short	0x010a
        /*0756*/ 	.byte	0xff
	.zero		1


	//   ....[101]....
        /*0758*/ 	.word	0x00007b80
        /*075c*/ 	.word	0x00000002
        /*0760*/ 	.word	0x00000020
        /*0764*/ 	.short	0x010a
        /*0766*/ 	.byte	0xff
	.zero		1


	//   ....[102]....
        /*0768*/ 	.word	0x00007be0
        /*076c*/ 	.word	0x00000002
        /*0770*/ 	.word	0x00000020
        /*0774*/ 	.short	0x010a
        /*0776*/ 	.byte	0xff
	.zero		1


	//   ....[103]....
        /*0778*/ 	.word	0x00007c30
        /*077c*/ 	.word	0x00000002
        /*0780*/ 	.word	0x00000080
        /*0784*/ 	.short	0x010a
        /*0786*/ 	.byte	0xff
	.zero		1


	//   ....[104]....
        /*0788*/ 	.word	0x00007c90
        /*078c*/ 	.word	0x00000000
        /*0790*/ 	.word	0x00000000
        /*0794*/ 	.short	0x010a
        /*0796*/ 	.byte	0xff
	.zero		1


	//   ....[105]....
        /*0798*/ 	.word	0x00007cf0
        /*079c*/ 	.word	0x00000000
        /*07a0*/ 	.word	0x00000000
        /*07a4*/ 	.short	0x010a
        /*07a6*/ 	.byte	0xff
	.zero		1


	//   ....[106]....
        /*07a8*/ 	.word	0x00007d50
        /*07ac*/ 	.word	0x00000000
        /*07b0*/ 	.word	0x00000000
        /*07b4*/ 	.short	0x010a
        /*07b6*/ 	.byte	0xff
	.zero		1


	//   ....[107]....
        /*07b8*/ 	.word	0x00007da0
        /*07bc*/ 	.word	0x00000000
        /*07c0*/ 	.word	0x000000e0
        /*07c4*/ 	.short	0x010a
        /*07c6*/ 	.byte	0xff
	.zero		1


	//   ....[108]....
        /*07c8*/ 	.word	0x00007e00
        /*07cc*/ 	.word	0x00000000
        /*07d0*/ 	.word	0x00000090
        /*07d4*/ 	.short	0x010a
        /*07d6*/ 	.byte	0xff
	.zero		1


	//   ....[109]....
        /*07d8*/ 	.word	0x00007e50
        /*07dc*/ 	.word	0x00000000
        /*07e0*/ 	.word	0x00000080
        /*07e4*/ 	.short	0x010a
        /*07e6*/ 	.byte	0xff
	.zero		1


	//   ....[110]....
        /*07e8*/ 	.word	0x00007eb0
        /*07ec*/ 	.word	0x00000000
        /*07f0*/ 	.word	0x00000090
        /*07f4*/ 	.short	0x010a
        /*07f6*/ 	.byte	0xff
	.zero		1


	//   ....[111]....
        /*07f8*/ 	.word	0x00007f10
        /*07fc*/ 	.word	0x00000004
        /*0800*/ 	.word	0x00000008
        /*0804*/ 	.short	0x010a
        /*0806*/ 	.byte	0xff
	.zero		1


	//   ....[112]....
        /*0808*/ 	.word	0x00007ff0
        /*080c*/ 	.word	0x00000002
        /*0810*/ 	.word	0x00000008
        /*0814*/ 	.short	0x010a
        /*0816*/ 	.byte	0xff
	.zero		1


	//   ....[113]....
        /*0818*/ 	.word	0x00008040
        /*081c*/ 	.word	0x00000000
        /*0820*/ 	.word	0x00000080
        /*0824*/ 	.short	0x010a
        /*0826*/ 	.byte	0xff
	.zero		1


	//   ....[114]....
        /*0828*/ 	.word	0x000080a0
        /*082c*/ 	.word	0x00000000
        /*0830*/ 	.word	0x000000c0
        /*0834*/ 	.short	0x010a
        /*0836*/ 	.byte	0xff
	.zero		1


	//   ....[115]....
        /*0838*/ 	.word	0x00008100
        /*083c*/ 	.word	0x00000000
        /*0840*/ 	.word	0x00000000
        /*0844*/ 	.short	0x010a
        /*0846*/ 	.byte	0xff
	.zero		1


	//   ....[116]....
        /*0848*/ 	.word	0x00008160
        /*084c*/ 	.word	0x00000000
        /*0850*/ 	.word	0x00000000
        /*0854*/ 	.short	0x010a
        /*0856*/ 	.byte	0xff
	.zero		1


	//   ....[117]....
        /*0858*/ 	.word	0x000081c0
        /*085c*/ 	.word	0x00000000
        /*0860*/ 	.word	0x00000000
        /*0864*/ 	.short	0x010a
        /*0866*/ 	.byte	0xff
	.zero		1


	//   ....[118]....
        /*0868*/ 	.word	0x00008220
        /*086c*/ 	.word	0x00000000
        /*0870*/ 	.word	0x00000000
        /*0874*/ 	.short	0x010a
        /*0876*/ 	.byte	0xff
	.zero		1


	//   ....[119]....
        /*0878*/ 	.word	0x00008280
        /*087c*/ 	.word	0x00000000
        /*0880*/ 	.word	0x00000100
        /*0884*/ 	.short	0x010a
        /*0886*/ 	.byte	0xff
	.zero		1


	//   ....[120]....
        /*0888*/ 	.word	0x000082d0
        /*088c*/ 	.word	0x00000000
        /*0890*/ 	.word	0x00000080
        /*0894*/ 	.short	0x010a
        /*0896*/ 	.byte	0xff
	.zero		1


	//   ....[121]....
        /*0898*/ 	.word	0x00008330
        /*089c*/ 	.word	0x00000000
        /*08a0*/ 	.word	0x00000078
        /*08a4*/ 	.short	0x010a
        /*08a6*/ 	.byte	0xff
	.zero		1


	//   ....[122]....
        /*08a8*/ 	.word	0x00008390
        /*08ac*/ 	.word	0x00000000
        /*08b0*/ 	.word	0x00000058
        /*08b4*/ 	.short	0x010a
        /*08b6*/ 	.byte	0xff
	.zero		1


	//   ....[123]....
        /*08b8*/ 	.word	0x000083f0
        /*08bc*/ 	.word	0x00000000
        /*08c0*/ 	.word	0x00000058
        /*08c4*/ 	.short	0x010a
        /*08c6*/ 	.byte	0xff
	.zero		1


	//   ....[124]....
        /*08c8*/ 	.word	0x00008450
        /*08cc*/ 	.word	0x00000000
        /*08d0*/ 	.word	0x00000000
        /*08d4*/ 	.short	0x010a
        /*08d6*/ 	.byte	0xff
	.zero		1


	//   ....[125]....
        /*08d8*/ 	.word	0x000084b0
        /*08dc*/ 	.word	0x00000000
        /*08e0*/ 	.word	0x00000000
        /*08e4*/ 	.short	0x010a
        /*08e6*/ 	.byte	0xff
	.zero		1


	//   ....[126]....
        /*08e8*/ 	.word	0x00008500
        /*08ec*/ 	.word	0x00000000
        /*08f0*/ 	.word	0x00000080
        /*08f4*/ 	.short	0x010a
        /*08f6*/ 	.byte	0xff
	.zero		1


	//   ....[127]....
        /*08f8*/ 	.word	0x00008550
        /*08fc*/ 	.word	0x00000000
        /*0900*/ 	.word	0x00000040
        /*0904*/ 	.short	0x010a
        /*0906*/ 	.byte	0xff
	.zero		1


	//   ....[128]....
        /*0908*/ 	.word	0x000085a0
        /*090c*/ 	.word	0x00000051
        /*0910*/ 	.word	0x000000a0
        /*0914*/ 	.short	0x010a
        /*0916*/ 	.byte	0xff
	.zero		1


	//   ....[129]....
        /*0918*/ 	.word	0x000085f0
        /*091c*/ 	.word	0x00000002
        /*0920*/ 	.word	0x00000040
        /*0924*/ 	.short	0x010a
        /*0926*/ 	.byte	0xff
	.zero		1


	//----- nvinfo : EIATTR_NUM_MBARRIERS
	.align		4
.L_47:
        /*0928*/ 	.byte	0x03, 0x38
        /*092a*/ 	.short	0x0021


	//----- nvinfo : EIATTR_EXIT_INSTR_OFFSETS
	.align		4
        /*092c*/ 	.byte	0x04, 0x1c
        /*092e*/ 	.short	(.L_49 - .L_48)


	//   ....[0]....
.L_48:
        /*0930*/ 	.word	0x00002970


	//   ....[1]....
        /*0934*/ 	.word	0x00002e70


	//   ....[2]....
        /*0938*/ 	.word	0x00002ed0


	//   ....[3]....
        /*093c*/ 	.word	0x00004410


	//   ....[4]....
        /*0940*/ 	.word	0x000053b0


	//   ....[5]....
        /*0944*/ 	.word	0x000053f0


	//   ....[6]....
        /*0948*/ 	.word	0x000079f0


	//   ....[7]....
        /*094c*/ 	.word	0x00007a70


	//   ....[8]....
        /*0950*/ 	.word	0x00007aa0


	//   ....[9]....
        /*0954*/ 	.word	0x00007b10


	//----- nvinfo : EIATTR_MAX_THREADS
	.align		4
.L_49:
        /*0958*/ 	.byte	0x04, 0x05
        /*095a*/ 	.short	(.L_51 - .L_50)
.L_50:
        /*095c*/ 	.word	0x00000100
        /*0960*/ 	.word	0x00000001
        /*0964*/ 	.word	0x00000001


	//----- nvinfo : EIATTR_CRS_STACK_SIZE
	.align		4
.L_51:
        /*0968*/ 	.byte	0x04, 0x1e
        /*096a*/ 	.short	(.L_53 - .L_52)
.L_52:
        /*096c*/ 	.word	0x00000000


	//----- nvinfo : EIATTR_CBANK_PARAM_SIZE
	.align		4
.L_53:
        /*0970*/ 	.byte	0x03, 0x19
        /*0972*/ 	.short	0x0800


	//----- nvinfo : EIATTR_PARAM_CBANK
	.align		4
        /*0974*/ 	.byte	0x04, 0x0a
        /*0976*/ 	.short	(.L_55 - .L_54)
	.align		4
.L_54:
        /*0978*/ 	.word	index@(.nv.constant0._ZN7cutlass13device_kernelINS_4gemm6kernel13GemmUniversalIN4cute5tupleIJiiiiEEENS1_10collective13CollectiveMmaINS1_35MainloopSm100TmaUmmaWarpSpecializedILi4ELi2ELi4ENS5_IJNS4_1CILi2EEENSA_ILi1EEESC_EEEEENS5_IJNSA_ILi128EEENSA_ILi64EEESG_EEENS_10tfloat32_tENS5_IJlSC_lEEESI_SJ_NS4_8TiledMMAINS4_8MMA_AtomIJNS4_23SM100_MMA_TF32_2x1SM_SSISI_SI_fLi128ELi64ELNS4_4UMMA5MajorE0ELSO_0ELNSN_7ScaleInE0ELSP_0EEEEEENS4_6LayoutINS5_IJSC_SC_SC_EEENS5_IJNSA_ILi0EEESU_SU_EEEEENS5_IJNS4_10UnderscoreESX_SX_EEEEENS4_18SM100_TMA_2SM_LOADENS4_14ComposedLayoutINS4_7SwizzleILi3ELi4ELi3EEENS4_18smem_ptr_flag_bitsILi32EEENSS_INS5_IJNSA_ILi8EEENSA_ILi32EEEEEENS5_IJS17_SC_EEEEEEEvNS4_8identityES10_S1B_vS1C_EENS_8epilogue10collective18CollectiveEpilogueINS1E_23Sm100TmaWarpSpecializedILi3ELi2ELi16ELb1ELb0EEEJNS5_IJSG_SG_SG_EEENS5_IJNSS_ISG_SC_EENSS_INS5_IJNSA_ILi16EEESB_EEENS5_IJSC_S17_EEEEEEEESI_SJ_SI_SJ_NS1E_6fusion15FusionCallbacksIS1I_NS1Q_17LinearCombinationISI_fSI_fLNS_15FloatRoundStyleE2EEES1J_S1P_JEEENS4_5SM1004TMEM4LOAD26SM100_TMEM_LOAD_32dp32b16xENS4_13SM90_TMA_LOADENS11_INS12_ILi2ELi4ELi3EEES15_NSS_INS5_IJS16_S1L_EEENS5_IJS1L_SC_EEEEEEENS4_39AutoVectorizingCopyWithAssumedAlignmentILi128EEENS4_14SM90_TMA_STOREES25_S27_S27_EEEvvEEEEvNT_6ParamsE)
        /*097c*/ 	.short	0x0380
        /*097e*/ 	.short	0x0800


	//----- nvinfo : EIATTR_SW_WAR
	.align		4
.L_55:
        /*0980*/ 	.byte	0x04, 0x36
        /*0982*/ 	.short	(.L_57 - .L_56)
.L_56:
        /*0984*/ 	.word	0x00000008
.L_57:


//--------------------- .nv.callgraph             --------------------------
	.section	.nv.callgraph,"",@"SHT_CUDA_CALLGRAPH"
	.align	4
	.sectionentsize	8
	.align		4
        /*0000*/ 	.word	0x00000000
	.align		4
        /*0004*/ 	.word	0xffffffff
	.align		4
        /*0008*/ 	.word	index@(_ZN7cutlass13device_kernelINS_4gemm6kernel13GemmUniversalIN4cute5tupleIJiiiiEEENS1_10collective13CollectiveMmaINS1_35MainloopSm100TmaUmmaWarpSpecializedILi4ELi2ELi4ENS5_IJNS4_1CILi2EEENSA_ILi1EEESC_EEEEENS5_IJNSA_ILi128EEENSA_ILi64EEESG_EEENS_10tfloat32_tENS5_IJlSC_lEEESI_SJ_NS4_8TiledMMAINS4_8MMA_AtomIJNS4_23SM100_MMA_TF32_2x1SM_SSISI_SI_fLi128ELi64ELNS4_4UMMA5MajorE0ELSO_0ELNSN_7ScaleInE0ELSP_0EEEEEENS4_6LayoutINS5_IJSC_SC_SC_EEENS5_IJNSA_ILi0EEESU_SU_EEEEENS5_IJNS4_10UnderscoreESX_SX_EEEEENS4_18SM100_TMA_2SM_LOADENS4_14ComposedLayoutINS4_7SwizzleILi3ELi4ELi3EEENS4_18smem_ptr_flag_bitsILi32EEENSS_INS5_IJNSA_ILi8EEENSA_ILi32EEEEEENS5_IJS17_SC_EEEEEEEvNS4_8identityES10_S1B_vS1C_EENS_8epilogue10collective18CollectiveEpilogueINS1E_23Sm100TmaWarpSpecializedILi3ELi2ELi16ELb1ELb0EEEJNS5_IJSG_SG_SG_EEENS5_IJNSS_ISG_SC_EENSS_INS5_IJNSA_ILi16EEESB_EEENS5_IJSC_S17_EEEEEEEESI_SJ_SI_SJ_NS1E_6fusion15FusionCallbacksIS1I_NS1Q_17LinearCombinationISI_fSI_fLNS_15FloatRoundStyleE2EEES1J_S1P_JEEENS4_5SM1004TMEM4LOAD26SM100_TMEM_LOAD_32dp32b16xENS4_13SM90_TMA_LOADENS11_INS12_ILi2ELi4ELi3EEES15_NSS_INS5_IJS16_S1L_EEENS5_IJS1L_SC_EEEEEEENS4_39AutoVectorizingCopyWithAssumedAlignmentILi128EEENS4_14SM90_TMA_STOREES25_S27_S27_EEEvvEEEEvNT_6ParamsE)
	.align		4
        /*000c*/ 	.word	index@(__assertfail)
	.align		4
        /*0010*/ 	.word	0x00000000
	.align		4
        /*0014*/ 	.word	0xfffffffe
	.align		4
        /*0018*/ 	.word	0x00000000
	.align		4
        /*001c*/ 	.word	0xfffffffd
	.align		4
        /*0020*/ 	.word	0x00000000
	.align		4
        /*0024*/ 	.word	0xfffffffc


//--------------------- .nv.constant4             --------------------------
	.section	.nv.constant4,"a",@progbits
	.align	8
	.align		8
.nv.constant4:
        /*0000*/ 	.dword	__assertfail
	.align		8
        /*0008*/ 	.dword	__unnamed_1
	.align		8
        /*0010*/ 	.dword	__unnamed_2
	.align		8
        /*0018*/ 	.dword	_ZN40_INTERNAL_fa9a8afc_4_k_cu_1d8ce452_105574cuda3std3__45__cpo5beginE
	.align		8
        /*0020*/ 	.dword	_ZN40_INTERNAL_fa9a8afc_4_k_cu_1d8ce452_105574cuda3std3__45__cpo3endE
	.align		8
        /*0028*/ 	.dword	_ZN40_INTERNAL_fa9a8afc_4_k_cu_1d8ce452_105574cuda3std3__45__cpo6cbeginE
	.align		8
        /*0030*/ 	.dword	_ZN40_INTERNAL_fa9a8afc_4_k_cu_1d8ce452_105574cuda3std3__45__cpo4cendE
	.align		8
        /*0038*/ 	.dword	_ZN40_INTERNAL_fa9a8afc_4_k_cu_1d8ce452_105574cuda3std3__442_GLOBAL__N__fa9a8afc_4_k_cu_1d8ce452_105576ignoreE
	.align		8
        /*0040*/ 	.dword	_ZN40_INTERNAL_fa9a8afc_4_k_cu_1d8ce452_105574cuda3std3__419piecewise_constructE
	.align		8
        /*0048*/ 	.dword	_ZN40_INTERNAL_fa9a8afc_4_k_cu_1d8ce452_105574cuda3std3__48in_placeE
	.align		8
        /*0050*/ 	.dword	_ZN40_INTERNAL_fa9a8afc_4_k_cu_1d8ce452_105574cuda3std6ranges3__45__cpo4swapE
	.align		8
        /*0058*/ 	.dword	_ZN40_INTERNAL_fa9a8afc_4_k_cu_1d8ce452_105574cuda3std6ranges3__45__cpo9iter_moveE
	.align		8
        /*0060*/ 	.dword	_ZN40_INTERNAL_fa9a8afc_4_k_cu_1d8ce452_105574cute7productE
	.align		8
        /*0068*/ 	.dword	_ZN40_INTERNAL_fa9a8afc_4_k_cu_1d8ce452_105574cute1_E
	.align		8
        /*0070*/ 	.dword	$str$25
	.align		8
        /*0078*/ 	.dword	$str$26
	.align		8
        /*0080*/ 	.dword	$str$27
	.align		8
        /*0088*/ 	.dword	$str$28


//--------------------- .text._ZN7cutlass13device_kernelINS_4gemm6kernel13GemmUniversalIN4cute5tupleIJiiiiEEENS1_10collective13CollectiveMmaINS1_35MainloopSm100TmaUmmaWarpSpecializedILi4ELi2ELi4ENS5_IJNS4_1CILi2EEENSA_ILi1EEESC_EEEEENS5_IJNSA_ILi128EEENSA_ILi64EEESG_EEENS_10tfloat32_tENS5_IJlSC_lEEESI_SJ_NS4_8TiledMMAINS4_8MMA_AtomIJNS4_23SM100_MMA_TF32_2x1SM_SSISI_SI_fLi128ELi64ELNS4_4UMMA5MajorE0ELSO_0ELNSN_7ScaleInE0ELSP_0EEEEEENS4_6LayoutINS5_IJSC_SC_SC_EEENS5_IJNSA_ILi0EEESU_SU_EEEEENS5_IJNS4_10UnderscoreESX_SX_EEEEENS4_18SM100_TMA_2SM_LOADENS4_14ComposedLayoutINS4_7SwizzleILi3ELi4ELi3EEENS4_18smem_ptr_flag_bitsILi32EEENSS_INS5_IJNSA_ILi8EEENSA_ILi32EEEEEENS5_IJS17_SC_EEEEEEEvNS4_8identityES10_S1B_vS1C_EENS_8epilogue10collective18CollectiveEpilogueINS1E_23Sm100TmaWarpSpecializedILi3ELi2ELi16ELb1ELb0EEEJNS5_IJSG_SG_SG_EEENS5_IJNSS_ISG_SC_EENSS_INS5_IJNSA_ILi16EEESB_EEENS5_IJSC_S17_EEEEEEEESI_SJ_SI_SJ_NS1E_6fusion15FusionCallbacksIS1I_NS1Q_17LinearCombinationISI_fSI_fLNS_15FloatRoundStyleE2EEES1J_S1P_JEEENS4_5SM1004TMEM4LOAD26SM100_TMEM_LOAD_32dp32b16xENS4_13SM90_TMA_LOADENS11_INS12_ILi2ELi4ELi3EEES15_NSS_INS5_IJS16_S1L_EEENS5_IJS1L_SC_EEEEEEENS4_39AutoVectorizingCopyWithAssumedAlignmentILi128EEENS4_14SM90_TMA_STOREES25_S27_S27_EEEvvEEEEvNT_6ParamsE --------------------------
	.section	.text._ZN7cutlass13device_kernelINS_4gemm6kernel13GemmUniversalIN4cute5tupleIJiiiiEEENS1_10collective13CollectiveMmaINS1_35MainloopSm100TmaUmmaWarpSpecializedILi4ELi2ELi4ENS5_IJNS4_1CILi2EEENSA_ILi1EEESC_EEEEENS5_IJNSA_ILi128EEENSA_ILi64EEESG_EEENS_10tfloat32_tENS5_IJlSC_lEEESI_SJ_NS4_8TiledMMAINS4_8MMA_AtomIJNS4_23SM100_MMA_TF32_2x1SM_SSISI_SI_fLi128ELi64ELNS4_4UMMA5MajorE0ELSO_0ELNSN_7ScaleInE0ELSP_0EEEEEENS4_6LayoutINS5_IJSC_SC_SC_EEENS5_IJNSA_ILi0EEESU_SU_EEEEENS5_IJNS4_10UnderscoreESX_SX_EEEEENS4_18SM100_TMA_2SM_LOADENS4_14ComposedLayoutINS4_7SwizzleILi3ELi4ELi3EEENS4_18smem_ptr_flag_bitsILi32EEENSS_INS5_IJNSA_ILi8EEENSA_ILi32EEEEEENS5_IJS17_SC_EEEEEEEvNS4_8identityES10_S1B_vS1C_EENS_8epilogue10collective18CollectiveEpilogueINS1E_23Sm100TmaWarpSpecializedILi3ELi2ELi16ELb1ELb0EEEJNS5_IJSG_SG_SG_EEENS5_IJNSS_ISG_SC_EENSS_INS5_IJNSA_ILi16EEESB_EEENS5_IJSC_S17_EEEEEEEESI_SJ_SI_SJ_NS1E_6fusion15FusionCallbacksIS1I_NS1Q_17LinearCombinationISI_fSI_fLNS_15FloatRoundStyleE2EEES1J_S1P_JEEENS4_5SM1004TMEM4LOAD26SM100_TMEM_LOAD_32dp32b16xENS4_13SM90_TMA_LOADENS11_INS12_ILi2ELi4ELi3EEES15_NSS_INS5_IJS16_S1L_EEENS5_IJS1L_SC_EEEEEEENS4_39AutoVectorizingCopyWithAssumedAlignmentILi128EEENS4_14SM90_TMA_STOREES25_S27_S27_EEEvvEEEEvNT_6ParamsE,"ax",@progbits
	.align	128
.text._ZN7cutlass13device_kernelINS_4gemm6kernel13GemmUniversalIN4cute5tupleIJiiiiEEENS1_10collective13CollectiveMmaINS1_35MainloopSm100TmaUmmaWarpSpecializedILi4ELi2ELi4ENS5_IJNS4_1CILi2EEENSA_ILi1EEESC_EEEEENS5_IJNSA_ILi128EEENSA_ILi64EEESG_EEENS_10tfloat32_tENS5_IJlSC_lEEESI_SJ_NS4_8TiledMMAINS4_8MMA_AtomIJNS4_23SM100_MMA_TF32_2x1SM_SSISI_SI_fLi128ELi64ELNS4_4UMMA5MajorE0ELSO_0ELNSN_7ScaleInE0ELSP_0EEEEEENS4_6LayoutINS5_IJSC_SC_SC_EEENS5_IJNSA_ILi0EEESU_SU_EEEEENS5_IJNS4_10UnderscoreESX_SX_EEEEENS4_18SM100_TMA_2SM_LOADENS4_14ComposedLayoutINS4_7SwizzleILi3ELi4ELi3EEENS4_18smem_ptr_flag_bitsILi32EEENSS_INS5_IJNSA_ILi8EEENSA_ILi32EEEEEENS5_IJS17_SC_EEEEEEEvNS4_8identityES10_S1B_vS1C_EENS_8epilogue10collective18CollectiveEpilogueINS1E_23Sm100TmaWarpSpecializedILi3ELi2ELi16ELb1ELb0EEEJNS5_IJSG_SG_SG_EEENS5_IJNSS_ISG_SC_EENSS_INS5_IJNSA_ILi16EEESB_EEENS5_IJSC_S17_EEEEEEEESI_SJ_SI_SJ_NS1E_6fusion15FusionCallbacksIS1I_NS1Q_17LinearCombinationISI_fSI_fLNS_15FloatRoundStyleE2EEES1J_S1P_JEEENS4_5SM1004TMEM4LOAD26SM100_TMEM_LOAD_32dp32b16xENS4_13SM90_TMA_LOADENS11_INS12_ILi2ELi4ELi3EEES15_NSS_INS5_IJS16_S1L_EEENS5_IJS1L_SC_EEEEEEENS4_39AutoVectorizingCopyWithAssumedAlignmentILi128EEENS4_14SM90_TMA_STOREES25_S27_S27_EEEvvEEEEvNT_6ParamsE:
        .type           _ZN7cutlass13device_kernelINS_4gemm6kernel13GemmUniversalIN4cute5tupleIJiiiiEEENS1_10collective13CollectiveMmaINS1_35MainloopSm100TmaUmmaWarpSpecializedILi4ELi2ELi4ENS5_IJNS4_1CILi2EEENSA_ILi1EEESC_EEEEENS5_IJNSA_ILi128EEENSA_ILi64EEESG_EEENS_10tfloat32_tENS5_IJlSC_lEEESI_SJ_NS4_8TiledMMAINS4_8MMA_AtomIJNS4_23SM100_MMA_TF32_2x1SM_SSISI_SI_fLi128ELi64ELNS4_4UMMA5MajorE0ELSO_0ELNSN_7ScaleInE0ELSP_0EEEEEENS4_6LayoutINS5_IJSC_SC_SC_EEENS5_IJNSA_ILi0EEESU_SU_EEEEENS5_IJNS4_10UnderscoreESX_SX_EEEEENS4_18SM100_TMA_2SM_LOADENS4_14ComposedLayoutINS4_7SwizzleILi3ELi4ELi3EEENS4_18smem_ptr_flag_bitsILi32EEENSS_INS5_IJNSA_ILi8EEENSA_ILi32EEEEEENS5_IJS17_SC_EEEEEEEvNS4_8identityES10_S1B_vS1C_EENS_8epilogue10collective18CollectiveEpilogueINS1E_23Sm100TmaWarpSpecializedILi3ELi2ELi16ELb1ELb0EEEJNS5_IJSG_SG_SG_EEENS5_IJNSS_ISG_SC_EENSS_INS5_IJNSA_ILi16EEESB_EEENS5_IJSC_S17_EEEEEEEESI_SJ_SI_SJ_NS1E_6fusion15FusionCallbacksIS1I_NS1Q_17LinearCombinationISI_fSI_fLNS_15FloatRoundStyleE2EEES1J_S1P_JEEENS4_5SM1004TMEM4LOAD26SM100_TMEM_LOAD_32dp32b16xENS4_13SM90_TMA_LOADENS11_INS12_ILi2ELi4ELi3EEES15_NSS_INS5_IJS16_S1L_EEENS5_IJS1L_SC_EEEEEEENS4_39AutoVectorizingCopyWithAssumedAlignmentILi128EEENS4_14SM90_TMA_STOREES25_S27_S27_EEEvvEEEEvNT_6ParamsE,@function
        .size           _ZN7cutlass13device_kernelINS_4gemm6kernel13GemmUniversalIN4cute5tupleIJiiiiEEENS1_10collective13CollectiveMmaINS1_35MainloopSm100TmaUmmaWarpSpecializedILi4ELi2ELi4ENS5_IJNS4_1CILi2EEENSA_ILi1EEESC_EEEEENS5_IJNSA_ILi128EEENSA_ILi64EEESG_EEENS_10tfloat32_tENS5_IJlSC_lEEESI_SJ_NS4_8TiledMMAINS4_8MMA_AtomIJNS4_23SM100_MMA_TF32_2x1SM_SSISI_SI_fLi128ELi64ELNS4_4UMMA5MajorE0ELSO_0ELNSN_7ScaleInE0ELSP_0EEEEEENS4_6LayoutINS5_IJSC_SC_SC_EEENS5_IJNSA_ILi0EEESU_SU_EEEEENS5_IJNS4_10UnderscoreESX_SX_EEEEENS4_18SM100_TMA_2SM_LOADENS4_14ComposedLayoutINS4_7SwizzleILi3ELi4ELi3EEENS4_18smem_ptr_flag_bitsILi32EEENSS_INS5_IJNSA_ILi8EEENSA_ILi32EEEEEENS5_IJS17_SC_EEEEEEEvNS4_8identityES10_S1B_vS1C_EENS_8epilogue10collective18CollectiveEpilogueINS1E_23Sm100TmaWarpSpecializedILi3ELi2ELi16ELb1ELb0EEEJNS5_IJSG_SG_SG_EEENS5_IJNSS_ISG_SC_EENSS_INS5_IJNSA_ILi16EEESB_EEENS5_IJSC_S17_EEEEEEEESI_SJ_SI_SJ_NS1E_6fusion15FusionCallbacksIS1I_NS1Q_17LinearCombinationISI_fSI_fLNS_15FloatRoundStyleE2EEES1J_S1P_JEEENS4_5SM1004TMEM4LOAD26SM100_TMEM_LOAD_32dp32b16xENS4_13SM90_TMA_LOADENS11_INS12_ILi2ELi4ELi3EEES15_NSS_INS5_IJS16_S1L_EEENS5_IJS1L_SC_EEEEEEENS4_39AutoVectorizingCopyWithAssumedAlignmentILi128EEENS4_14SM90_TMA_STOREES25_S27_S27_EEEvvEEEEvNT_6ParamsE,(.L_x_175 - _ZN7cutlass13device_kernelINS_4gemm6kernel13GemmUniversalIN4cute5tupleIJiiiiEEENS1_10collective13CollectiveMmaINS1_35MainloopSm100TmaUmmaWarpSpecializedILi4ELi2ELi4ENS5_IJNS4_1CILi2EEENSA_ILi1EEESC_EEEEENS5_IJNSA_ILi128EEENSA_ILi64EEESG_EEENS_10tfloat32_tENS5_IJlSC_lEEESI_SJ_NS4_8TiledMMAINS4_8MMA_AtomIJNS4_23SM100_MMA_TF32_2x1SM_SSISI_SI_fLi128ELi64ELNS4_4UMMA5MajorE0ELSO_0ELNSN_7ScaleInE0ELSP_0EEEEEENS4_6LayoutINS5_IJSC_SC_SC_EEENS5_IJNSA_ILi0EEESU_SU_EEEEENS5_IJNS4_10UnderscoreESX_SX_EEEEENS4_18SM100_TMA_2SM_LOADENS4_14ComposedLayoutINS4_7SwizzleILi3ELi4ELi3EEENS4_18smem_ptr_flag_bitsILi32EEENSS_INS5_IJNSA_ILi8EEENSA_ILi32EEEEEENS5_IJS17_SC_EEEEEEEvNS4_8identityES10_S1B_vS1C_EENS_8epilogue10collective18CollectiveEpilogueINS1E_23Sm100TmaWarpSpecializedILi3ELi2ELi16ELb1ELb0EEEJNS5_IJSG_SG_SG_EEENS5_IJNSS_ISG_SC_EENSS_INS5_IJNSA_ILi16EEESB_EEENS5_IJSC_S17_EEEEEEEESI_SJ_SI_SJ_NS1E_6fusion15FusionCallbacksIS1I_NS1Q_17LinearCombinationISI_fSI_fLNS_15FloatRoundStyleE2EEES1J_S1P_JEEENS4_5SM1004TMEM4LOAD26SM100_TMEM_LOAD_32dp32b16xENS4_13SM90_TMA_LOADENS11_INS12_ILi2ELi4ELi3EEES15_NSS_INS5_IJS16_S1L_EEENS5_IJS1L_SC_EEEEEEENS4_39AutoVectorizingCopyWithAssumedAlignmentILi128EEENS4_14SM90_TMA_STOREES25_S27_S27_EEEvvEEEEvNT_6ParamsE)
        .other          _ZN7cutlass13device_kernelINS_4gemm6kernel13GemmUniversalIN4cute5tupleIJiiiiEEENS1_10collective13CollectiveMmaINS1_35MainloopSm100TmaUmmaWarpSpecializedILi4ELi2ELi4ENS5_IJNS4_1CILi2EEENSA_ILi1EEESC_EEEEENS5_IJNSA_ILi128EEENSA_ILi64EEESG_EEENS_10tfloat32_tENS5_IJlSC_lEEESI_SJ_NS4_8TiledMMAINS4_8MMA_AtomIJNS4_23SM100_MMA_TF32_2x1SM_SSISI_SI_fLi128ELi64ELNS4_4UMMA5MajorE0ELSO_0ELNSN_7ScaleInE0ELSP_0EEEEEENS4_6LayoutINS5_IJSC_SC_SC_EEENS5_IJNSA_ILi0EEESU_SU_EEEEENS5_IJNS4_10UnderscoreESX_SX_EEEEENS4_18SM100_TMA_2SM_LOADENS4_14ComposedLayoutINS4_7SwizzleILi3ELi4ELi3EEENS4_18smem_ptr_flag_bitsILi32EEENSS_INS5_IJNSA_ILi8EEENSA_ILi32EEEEEENS5_IJS17_SC_EEEEEEEvNS4_8identityES10_S1B_vS1C_EENS_8epilogue10collective18CollectiveEpilogueINS1E_23Sm100TmaWarpSpecializedILi3ELi2ELi16ELb1ELb0EEEJNS5_IJSG_SG_SG_EEENS5_IJNSS_ISG_SC_EENSS_INS5_IJNSA_ILi16EEESB_EEENS5_IJSC_S17_EEEEEEEESI_SJ_SI_SJ_NS1E_6fusion15FusionCallbacksIS1I_NS1Q_17LinearCombinationISI_fSI_fLNS_15FloatRoundStyleE2EEES1J_S1P_JEEENS4_5SM1004TMEM4LOAD26SM100_TMEM_LOAD_32dp32b16xENS4_13SM90_TMA_LOADENS11_INS12_ILi2ELi4ELi3EEES15_NSS_INS5_IJS16_S1L_EEENS5_IJS1L_SC_EEEEEEENS4_39AutoVectorizingCopyWithAssumedAlignmentILi128EEENS4_14SM90_TMA_STOREES25_S27_S27_EEEvvEEEEvNT_6ParamsE,@"STO_CUDA_ENTRY STV_DEFAULT"
_ZN7cutlass13device_kernelINS_4gemm6kernel13GemmUniversalIN4cute5tupleIJiiiiEEENS1_10collective13CollectiveMmaINS1_35MainloopSm100TmaUmmaWarpSpecializedILi4ELi2ELi4ENS5_IJNS4_1CILi2EEENSA_ILi1EEESC_EEEEENS5_IJNSA_ILi128EEENSA_ILi64EEESG_EEENS_10tfloat32_tENS5_IJlSC_lEEESI_SJ_NS4_8TiledMMAINS4_8MMA_AtomIJNS4_23SM100_MMA_TF32_2x1SM_SSISI_SI_fLi128ELi64ELNS4_4UMMA5MajorE0ELSO_0ELNSN_7ScaleInE0ELSP_0EEEEEENS4_6LayoutINS5_IJSC_SC_SC_EEENS5_IJNSA_ILi0EEESU_SU_EEEEENS5_IJNS4_10UnderscoreESX_SX_EEEEENS4_18SM100_TMA_2SM_LOADENS4_14ComposedLayoutINS4_7SwizzleILi3ELi4ELi3EEENS4_18smem_ptr_flag_bitsILi32EEENSS_INS5_IJNSA_ILi8EEENSA_ILi32EEEEEENS5_IJS17_SC_EEEEEEEvNS4_8identityES10_S1B_vS1C_EENS_8epilogue10collective18CollectiveEpilogueINS1E_23Sm100TmaWarpSpecializedILi3ELi2ELi16ELb1ELb0EEEJNS5_IJSG_SG_SG_EEENS5_IJNSS_ISG_SC_EENSS_INS5_IJNSA_ILi16EEESB_EEENS5_IJSC_S17_EEEEEEEESI_SJ_SI_SJ_NS1E_6fusion15FusionCallbacksIS1I_NS1Q_17LinearCombinationISI_fSI_fLNS_15FloatRoundStyleE2EEES1J_S1P_JEEENS4_5SM1004TMEM4LOAD26SM100_TMEM_LOAD_32dp32b16xENS4_13SM90_TMA_LOADENS11_INS12_ILi2ELi4ELi3EEES15_NSS_INS5_IJS16_S1L_EEENS5_IJS1L_SC_EEEEEEENS4_39AutoVectorizingCopyWithAssumedAlignmentILi128EEENS4_14SM90_TMA_STOREES25_S27_S27_EEEvvEEEEvNT_6ParamsE:
[----:B------:R-:W1:Y:S01]  /*0000*/  LDC R1, c[0x0][0x37c] ;  /* 0x0000df00ff017b82 */ /* 0x000e620000000800 */
[----:B------:R-:W2:Y:S01]  /*0010*/  S2R R69, SR_TID.X ;  /* 0x0000000000457919 */ /* 0x000ea20000002100 */
[----:B------:R-:W3:Y:S06]  /*0020*/  LDCU.64 UR6, c[0x0][0x890] ;  /* 0x00011200ff0677ac */ /* 0x000eec0008000a00 */
[----:B------:R-:W4:Y:S01]  /*0030*/  S2UR UR37, SR_CgaCtaId ;  /* 0x00000000002579c3 */ /* 0x000f220000008800 */
[----:B------:R-:W-:Y:S02]  /*0040*/  PRMT R64, RZ, 0x7610, R64 ;  /* 0x00007610ff407816 */ /* 0x000fe40000000040 */
[----:B------:R-:W-:Y:S01]  /*0050*/  ELECT P1, URZ, PT ;  /* 0x0000000000ff782f */ /* 0x000fe20003820000 */
[----:B------:R-:W1:Y:S01]  /*0060*/  LDCU.64 UR46, c[0x0][0x358] ;  /* 0x00006b00ff2e77ac */ /* 0x000e620008000a00 */
[----:B---3--:R-:W-:-:S04]  /*0070*/  UISETP.NE.U32.AND UP0, UPT, UR6, URZ, UPT ;  /* 0x000000ff0600728c */ /* 0x008fc8000bf05070 */
[----:B------:R-:W-:Y:S02]  /*0080*/  UISETP.NE.AND.EX UP0, UPT, UR7, URZ, UPT, UP0 ;  /* 0x000000ff0700728c */ /* 0x000fe4000bf05300 */
[----:B----4-:R-:W-:Y:S02]  /*0090*/  ULOP3.LUT UR5, UR37, 0x1, URZ, 0xc0, !UPT ;  /* 0x0000000125057892 */ /* 0x010fe4000f8ec0ff */
[----:B------:R-:W-:Y:S01]  /*00a0*/  ULOP3.LUT UR4, UR37, 0x1, URZ, 0x3c, !UPT ;  /* 0x0000000125047892 */ /* 0x000fe2000f8e3cff */
[----:B--2---:R-:W-:-:S05]  /*00b0*/  SHF.R.U32.HI R68, RZ, 0x5, R69 ;  /* 0x00000005ff447819 */ /* 0x004fca0000011645 */
[----:B------:R-:W2:Y:S02]  /*00c0*/  SHFL.IDX PT, R0, R68, RZ, 0x1f ;  /* 0x00001fff44007589 */ /* 0x000ea400000e0000 */
[----:B--2---:R-:W-:Y:S01]  /*00d0*/  R2UR UR10, R0 ;  /* 0x00000000000a72ca */ /* 0x004fe200000e0000 */
[----:B-1----:R-:W-:-:S14]  /*00e0*/  BRA.U UP0, `(.L_x_0) ;  /* 0x00000001002c7547 */ /* 0x002fdc000b800000 */
[----:B------:R-:W1:Y:S02]  /*00f0*/  LDCU.64 UR8, c[0x0][0x888] ;  /* 0x00011100ff0877ac */ /* 0x000e640008000a00 */
[----:B-1----:R-:W-:-:S04]  /*0100*/  UISETP.NE.U32.AND UP0, UPT, UR8, URZ, UPT ;  /* 0x000000ff0800728c */ /* 0x002fc8000bf05070 */
[----:B------:R-:W-:-:S09]  /*0110*/  UISETP.NE.AND.EX UP0, UPT, UR9, URZ, UPT, UP0 ;  /* 0x000000ff0900728c */ /* 0x000fd2000bf05300 */
[----:B------:R-:W-:Y:S05]  /*0120*/  BRA.U !UP0, `(.L_x_1) ;  /* 0x0000000108107547 */ /* 0x000fea000b800000 */
[----:B------:R-:W1:Y:S02]  /*0130*/  LDC.64 R2, c[0x0][0x888] ;  /* 0x00022200ff027b82 */ /* 0x000e640000000a00 */
[----:B-1----:R1:W5:Y:S01]  /*0140*/  LDG.E R35, desc[UR46][R2.64] ;  /* 0x0000002e02237981 */ /* 0x002362000c1e1900 */
[----:B------:R-:W-:Y:S01]  /*0150*/  HFMA2 R64, -RZ, RZ, 0, 5.9604644775390625e-08 ;  /* 0x00000001ff407431 */ /* 0x000fe200000001ff */
[----:B------:R-:W-:Y:S05]  /*0160*/  BRA `(.L_x_0) ;  /* 0x00000000000c7947 */ /* 0x000fea0003800000 */
.L_x_1:
[----:B------:R-:W1:Y:S01]  /*0170*/  LDCU UR8, c[0x0][0x880] ;  /* 0x00011000ff0877ac */ /* 0x000e620008000800 */
[----:B------:R-:W-:Y:S01]  /*0180*/  HFMA2 R64, -RZ, RZ, 0, 5.9604644775390625e-08 ;  /* 0x00000001ff407431 */ /* 0x000fe200000001ff */
[----:B-1----:R-:W-:-:S07]  /*0190*/  MOV R35, UR8 ;  /* 0x0000000800237c02 */ /* 0x002fce0008000f00 */
.L_x_0:
[----:B------:R-:W2:Y:S02]  /*01a0*/  LDCU.64 UR8, c[0x0][0x8b0] ;  /* 0x00011600ff0877ac */ /* 0x000ea40008000a00 */
[----:B--2---:R-:W-:-:S04]  /*01b0*/  UISETP.NE.U32.AND UP0, UPT, UR8, URZ, UPT ;  /* 0x000000ff0800728c */ /* 0x004fc8000bf05070 */
[----:B------:R-:W-:-:S09]  /*01c0*/  UISETP.NE.AND.EX UP0, UPT, UR9, URZ, UPT, UP0 ;  /* 0x000000ff0900728c */ /* 0x000fd2000bf05300 */
[----:B------:R-:W-:Y:S05]  /*01d0*/  BRA.U UP0, `(.L_x_2) ;  /* 0x0000000100247547 */ /* 0x000fea000b800000 */
[----:B------:R-:W2:Y:S02]  /*01e0*/  LDCU.64 UR8, c[0x0][0x8a8] ;  /* 0x00011500ff0877ac */ /* 0x000ea40008000a00 */
[----:B--2---:R-:W-:-:S04]  /*01f0*/  UISETP.NE.U32.AND UP0, UPT, UR8, URZ, UPT ;  /* 0x000000ff0800728c */ /* 0x004fc8000bf05070 */
[----:B------:R-:W-:-:S09]  /*0200*/  UISETP.NE.AND.EX UP0, UPT, UR9, URZ, UPT, UP0 ;  /* 0x000000ff0900728c */ /* 0x000fd2000bf05300 */
[----:B------:R-:W-:Y:S05]  /*0210*/  BRA.U !UP0, `(.L_x_3) ;  /* 0x00000001080c7547 */ /* 0x000fea000b800000 */
[----:B-1----:R-:W1:Y:S02]  /*0220*/  LDC.64 R2, c[0x0][0x8a8] ;  /* 0x00022a00ff027b82 */ /* 0x002e640000000a00 */
[----:B-1----:R2:W5:Y:S01]  /*0230*/  LDG.E R33, desc[UR46][R2.64] ;  /* 0x0000002e02217981 */ /* 0x002562000c1e1900 */
[----:B------:R-:W-:Y:S05]  /*0240*/  BRA `(.L_x_2) ;  /* 0x0000000000087947 */ /* 0x000fea0003800000 */
.L_x_3:
[----:B------:R-:W2:Y:S02]  /*0250*/  LDCU UR8, c[0x0][0x8a0] ;  /* 0x00011400ff0877ac */ /* 0x000ea40008000800 */
[----:B--2---:R-:W-:Y:S02]  /*0260*/  MOV R33, UR8 ;  /* 0x0000000800217c02 */ /* 0x004fe40008000f00 */
.L_x_2:
[----:B------:R-:W-:Y:S01]  /*0270*/  IMAD.U32 R0, RZ, RZ, UR10 ;  /* 0x0000000aff007e24 */ /* 0x000fe2000f8e00ff */
[----:B------:R-:W-:Y:S04]  /*0280*/  BSSY.RECONVERGENT B0, `(.L_x_4) ;  /* 0x000000c000007945 */ /* 0x000fe80003800200 */
[C---:B------:R-:W-:Y:S02]  /*0290*/  ISETP.NE.OR P2, PT, R0.reuse, 0x1, !P1 ;  /* 0x000000010000780c */ /* 0x040fe40004f45670 */
[----:B------:R-:W-:-:S11]  /*02a0*/  ISETP.NE.OR P0, PT, R0, 0x3, !P1 ;  /* 0x000000030000780c */ /* 0x000fd60004f05670 */
[----:B------:R-:W-:Y:S05]  /*02b0*/  @P2 BRA `(.L_x_5) ;  /* 0x0000000000202947 */ /* 0x000fea0003800000 */
[----:B------:R-:W3:Y:S02]  /*02c0*/  LDCU.64 UR8, c[0x0][0x348] ;  /* 0x00006900ff0877ac */ /* 0x000ee40008000a00 */
[----:B---3--:R-:W-:Y:S02]  /*02d0*/  UIADD3 UR12, UP1, UPT, UR8, 0x80, URZ ;  /* 0x00000080080c7890 */ /* 0x008fe4000ff3e0ff */
[----:B------:R-:W-:Y:S02]  /*02e0*/  UIADD3 UR8, UP0, UPT, UR8, 0x180, URZ ;  /* 0x0000018008087890 */ /* 0x000fe4000ff1e0ff */
[----:B------:R-:W-:Y:S02]  /*02f0*/  UIADD3.X UR13, UPT, UPT, URZ, UR9, URZ, UP1, !UPT ;  /* 0x00000009ff0d7290 */ /* 0x000fe40008ffe4ff */
[----:B------:R-:W-:-:S07]  /*0300*/  UIADD3.X UR9, UPT, UPT, URZ, UR9, URZ, UP0, !UPT ;  /* 0x00000009ff097290 */ /* 0x000fce00087fe4ff */
[----:B------:R3:W-:Y:S02]  /*0310*/  UTMACCTL.PF [UR12] ;  /* 0x000000000c0079b9 */ /* 0x0007e40008040000 */
[----:B------:R3:W-:Y:S02]  /*0320*/  UTMACCTL.PF [UR8] ;  /* 0x00000000080079b9 */ /* 0x0007e40008040000 */
[----:B---3--:R-:W-:Y:S01]  /*0330*/  NOP ;  /* 0x0000000000007918 */ /* 0x008fe20000000000 */
.L_x_5:
[----:B------:R-:W-:Y:S05]  /*0340*/  BSYNC.RECONVERGENT B0 ;  /* 0x0000000000007941 */ /* 0x000fea0003800200 */
.L_x_4:
[----:B------:R-:W-:Y:S04]  /*0350*/  BSSY.RECONVERGENT B0, `(.L_x_6) ;  /* 0x000000a000007945 */ /* 0x000fe80003800200 */
        /* <DEDUP_REMOVED lines=9> */
.L_x_7:
[----:B------:R-:W-:Y:S05]  /*03f0*/  BSYNC.RECONVERGENT B0 ;  /* 0x0000000000007941 */ /* 0x000fea0003800200 */
.L_x_6:
[----:B------:R-:W3:Y:S01]  /*0400*/  LDCU.64 UR8, c[0x0][0x888] ;  /* 0x00011100ff0877ac */ /* 0x000ee20008000a00 */
[----:B------:R-:W-:Y:S02]  /*0410*/  UISETP.EQ.U32.AND UP1, UPT, UR6, URZ, UPT ;  /* 0x000000ff0600728c */ /* 0x000fe4000bf22070 */
[----:B------:R-:W-:Y:S02]  /*0420*/  UPLOP3.LUT UP5, UPT, UPT, UPT, UPT, 0x80, 0x8 ;  /* 0x000000000008789c */ /* 0x000fe40003faf070 */
[----:B---3--:R-:W-:-:S04]  /*0430*/  UISETP.NE.U32.AND UP0, UPT, UR8, URZ, UPT ;  /* 0x000000ff0800728c */ /* 0x008fc8000bf05070 */
[----:B------:R-:W-:-:S04]  /*0440*/  UISETP.NE.AND.EX UP0, UPT, UR9, URZ, UPT, UP0 ;  /* 0x000000ff0900728c */ /* 0x000fc8000bf05300 */
[----:B------:R-:W-:-:S04]  /*0450*/  UISETP.EQ.OR.EX UP2, UPT, UR7, URZ, !UP0, UP1 ;  /* 0x000000ff0700728c */ /* 0x000fc8000c742710 */
[----:B------:R-:W-:-:S05]  /*0460*/  UP2UR UR53, UPR, URZ, 0x4 ;  /* 0x00000004ff357883 */ /* 0x000fca0008000000 */
[----:B------:R-:W-:Y:S07]  /*0470*/  BRA.U !UP2, `(.L_x_8) ;  /* 0x000000010a207547 */ /* 0x000fee000b800000 */
[----:B------:R-:W-:Y:S01]  /*0480*/  UISETP.NE.U32.AND UP2, UPT, UR6, URZ, UPT ;  /* 0x000000ff0600728c */ /* 0x000fe2000bf45070 */
[----:B-----5:R-:W-:Y:S01]  /*0490*/  FSETP.NEU.AND P0, PT, R35, RZ, PT ;  /* 0x000000ff2300720b */ /* 0x020fe20003f0d000 */
[----:B------:R-:W-:Y:S02]  /*04a0*/  USEL UR6, URZ, 0xffffffff, UP0 ;  /* 0xffffffffff067887 */ /* 0x000fe40008000000 */
[----:B------:R-:W-:-:S10]  /*04b0*/  UISETP.NE.AND.EX UP2, UPT, UR7, URZ, UPT, UP2 ;  /* 0x000000ff0700728c */ /* 0x000fd4000bf45320 */
[----:B------:R-:W-:Y:S01]  /*04c0*/  VOTEU.ANY UP1, P0 ;  /* 0x0000000000ff7886 */ /* 0x000fe20000020100 */
[----:B------:R-:W-:-:S04]  /*04d0*/  @!UP2 USEL UR6, URZ, 0xffffffff, UP1 ;  /* 0xffffffffff06a887 */ /* 0x000fc80008800000 */
[----:B------:R-:W-:-:S04]  /*04e0*/  ULOP3.LUT UR6, UR6, 0x1, URZ, 0xc0, !UPT ;  /* 0x0000000106067892 */ /* 0x000fc8000f8ec0ff */
[----:B------:R-:W-:-:S11]  /*04f0*/  UISETP.NE.U32.AND UP5, UPT, UR6, 0x1, UPT ;  /* 0x000000010600788c */ /* 0x000fd6000bfa5070 */
.L_x_8:
[----:B------:R-:W3:Y:S01]  /*0500*/  SHFL.IDX PT, R0, R68, RZ, 0x1f ;  /* 0x00001fff44007589 */ /* 0x000ee200000e0000 */
[----:B------:R-:W-:-:S04]  /*0510*/  UISETP.NE.AND UP1, UPT, UR10, 0x2, UPT ;  /* 0x000000020a00788c */ /* 0x000fc8000bf25270 */
[----:B------:R-:W-:Y:S02]  /*0520*/  UISETP.EQ.AND UP2, UPT, UR5, URZ, !UP1 ;  /* 0x000000ff0500728c */ /* 0x000fe4000cf42270 */
[----:B------:R-:W-:-:S04]  /*0530*/  USEL UR7, URZ, 0x1, UP1 ;  /* 0x00000001ff077887 */ /* 0x000fc80008800000 */
[----:B------:R-:W-:Y:S02]  /*0540*/  PLOP3.LUT P5, PT, P1, PT, UP2, 0x80, 0x8 ;  /* 0x000000000008781c */ /* 0x000fe40000faf028 */
[----:B---3--:R-:W-:-:S13]  /*0550*/  ISETP.NE.AND P0, PT, R0, RZ, PT ;  /* 0x000000ff0000720c */ /* 0x008fda0003f05270 */
[----:B------:R-:W-:Y:S05]  /*0560*/  @P0 BRA `(.L_x_9) ;  /* 0x0000000000440947 */ /* 0x000fea0003800000 */
[----:B------:R-:W-:Y:S01]  /*0570*/  UMOV UR8, 0x400 ;  /* 0x0000040000087882 */ /* 0x000fe20000000000 */
[----:B------:R-:W-:Y:S01]  /*0580*/  UMOV UR6, 0x1 ;  /* 0x0000000100067882 */ /* 0x000fe20000000000 */
[----:B------:R-:W-:Y:S02]  /*0590*/  ULEA UR8, UR37, UR8, 0x18 ;  /* 0x0000000825087291 */ /* 0x000fe4000f8ec0ff */
[----:B------:R-:W-:-:S04]  /*05a0*/  UIADD3 UR12, UPT, UPT, -UR6, 0x100000, URZ ;  /* 0x00100000060c7890 */ /* 0x000fc8000fffe1ff */
[----:B------:R-:W-:Y:S02]  /*05b0*/  USHF.L.U32 UR13, UR12, 0xb, URZ ;  /* 0x0000000b0c0d7899 */ /* 0x000fe400080006ff */
[----:B------:R-:W-:Y:S01]  /*05c0*/  USHF.L.U32 UR12, UR12, 0x1, URZ ;  /* 0x000000010c0c7899 */ /* 0x000fe200080006ff */
[----:B------:R-:W-:Y:S01]  /*05d0*/  ELECT P0, URZ, PT ;  /* 0x0000000000ff782f */ /* 0x000fe20003800000 */
[----:B------:R-:W3:Y:S10]  /*05e0*/  FENCE.VIEW.ASYNC.S ;  /* 0x00000000000073c6 */ /* 0x000ef40000000000 */
[----:B---3--:R3:W4:Y:S01]  /*05f0*/  SYNCS.EXCH.64 URZ, [UR8], UR12 ;  /* 0x0000000c08ff75b2 */ /* 0x0087220008000100 */
[----:B------:R3:W1:Y:S01]  /*0600*/  SYNCS.EXCH.64 URZ, [UR8+0x20], UR12 ;  /* 0x0000200c08ff75b2 */ /* 0x0006620008000100 */
[----:B------:R3:W1:Y:S01]  /*0610*/  SYNCS.EXCH.64 URZ, [UR8+0x8], UR12 ;  /* 0x0000080c08ff75b2 */ /* 0x0006620008000100 */
[----:B------:R3:W1:Y:S01]  /*0620*/  SYNCS.EXCH.64 URZ, [UR8+0x28], UR12 ;  /* 0x0000280c08ff75b2 */ /* 0x0006620008000100 */
[----:B------:R3:W1:Y:S01]  /*0630*/  SYNCS.EXCH.64 URZ, [UR8+0x10], UR12 ;  /* 0x0000100c08ff75b2 */ /* 0x0006620008000100 */
[----:B------:R3:W1:Y:S01]  /*0640*/  SYNCS.EXCH.64 URZ, [UR8+0x30], UR12 ;  /* 0x0000300c08ff75b2 */ /* 0x0006620008000100 */
[----:B------:R3:W1:Y:S01]  /*0650*/  SYNCS.EXCH.64 URZ, [UR8+0x18], UR12 ;  /* 0x0000180c08ff75b2 */ /* 0x0006620008000100 */
[----:B------:R3:W1:Y:S01]  /*0660*/  SYNCS.EXCH.64 URZ, [UR8+0x38], UR12 ;  /* 0x0000380c08ff75b2 */ /* 0x0006620008000100 */
[----:B------:R-:W-:Y:S01]  /*0670*/  NOP ;  /* 0x0000000000007918 */ /* 0x000fe20000000000 */
.L_x_9:
[----:B------:R-:W2:Y:S01]  /*0680*/  SHFL.IDX PT, R0, R68, RZ, 0x1f ;  /* 0x00001fff44007589 */ /* 0x000ea200000e0000 */
[----:B------:R-:W-:Y:S01]  /*0690*/  NOP ;  /* 0x0000000000007918 */ /* 0x000fe20000000000 */
[----:B--2---:R-:W-:-:S13]  /*06a0*/  ISETP.NE.AND P0, PT, R0, 0x1, PT ;  /* 0x000000010000780c */ /* 0x004fda0003f05270 */
[----:B------:R-:W-:Y:S05]  /*06b0*/  @P0 BRA `(.L_x_10) ;  /* 0x00000000004c0947 */ /* 0x000fea0003800000 */
[----:B------:R-:W-:Y:S01]  /*06c0*/  UMOV UR9, 0x400 ;  /* 0x0000040000097882 */ /* 0x000fe20000000000 */
[----:B---3--:R-:W-:Y:S01]  /*06d0*/  UMOV UR8, 0x20 ;  /* 0x0000002000087882 */ /* 0x008fe20000000000 */
[----:B------:R-:W-:Y:S01]  /*06e0*/  UMOV UR6, 0x80 ;  /* 0x0000008000067882 */ /* 0x000fe20000000000 */
[----:B------:R-:W-:Y:S02]  /*06f0*/  ULEA UR9, UR37, UR9, 0x18 ;  /* 0x0000000925097291 */ /* 0x000fe4000f8ec0ff */
[----:B------:R-:W-:-:S04]  /*0700*/  UIADD3 UR12, UPT, UPT, -UR8, 0x100000, URZ ;  /* 0x00100000080c7890 */ /* 0x000fc8000fffe1ff */
[----:B------:R-:W-:Y:S02]  /*0710*/  USHF.L.U32 UR13, UR12, 0xb, URZ ;  /* 0x0000000b0c0d7899 */ /* 0x000fe400080006ff */
[----:B------:R-:W-:Y:S02]  /*0720*/  USHF.L.U32 UR12, UR12, 0x1, URZ ;  /* 0x000000010c0c7899 */ /* 0x000fe400080006ff */
[----:B------:R-:W-:-:S04]  /*0730*/  UIADD3 UR14, UPT, UPT, -UR6, 0x100000, URZ ;  /* 0x00100000060e7890 */ /* 0x000fc8000fffe1ff */
[----:B------:R-:W-:Y:S02]  /*0740*/  USHF.L.U32 UR15, UR14, 0xb, URZ ;  /* 0x0000000b0e0f7899 */ /* 0x000fe400080006ff */
[----:B------:R-:W-:Y:S01]  /*0750*/  USHF.L.U32 UR14, UR14, 0x1, URZ ;  /* 0x000000010e0e7899 */ /* 0x000fe200080006ff */
[----:B------:R-:W-:Y:S01]  /*0760*/  ELECT P0, URZ, PT ;  /* 0x0000000000ff782f */ /* 0x000fe20003800000 */
[----:B------:R-:W2:Y:S02]  /*0770*/  FENCE.VIEW.ASYNC.S ;  /* 0x00000000000073c6 */ /* 0x000ea40000000000 */
[----:B--2---:R2:W3:Y:S08]  /*0780*/  SYNCS.EXCH.64 URZ, [UR9+0x40], UR12 ;  /* 0x0000400c09ff75b2 */ /* 0x0044f00008000100 */
[----:B------:R2:W1:Y:S01]  /*0790*/  SYNCS.EXCH.64 URZ, [UR9+0x58], UR14 ;  /* 0x0000580e09ff75b2 */ /* 0x0004620008000100 */
[----:B------:R2:W1:Y:S01]  /*07a0*/  SYNCS.EXCH.64 URZ, [UR9+0x48], UR12 ;  /* 0x0000480c09ff75b2 */ /* 0x0004620008000100 */
[----:B------:R2:W1:Y:S01]  /*07b0*/  SYNCS.EXCH.64 URZ, [UR9+0x60], UR14 ;  /* 0x0000600e09ff75b2 */ /* 0x0004620008000100 */
[----:B------:R2:W1:Y:S01]  /*07c0*/  SYNCS.EXCH.64 URZ, [UR9+0x50], UR12 ;  /* 0x0000500c09ff75b2 */ /* 0x0004620008000100 */
[----:B------:R2:W1:Y:S01]  /*07d0*/  SYNCS.EXCH.64 URZ, [UR9+0x68], UR14 ;  /* 0x0000680e09ff75b2 */ /* 0x0004620008000100 */
[----:B------:R-:W-:Y:S01]  /*07e0*/  NOP ;  /* 0x0000000000007918 */ /* 0x000fe20000000000 */
.L_x_10:
[----:B------:R-:W4:Y:S01]  /*07f0*/  SHFL.IDX PT, R0, R68, RZ, 0x1f ;  /* 0x00001fff44007589 */ /* 0x000f2200000e0000 */
[----:B------:R-:W-:Y:S01]  /*0800*/  NOP ;  /* 0x0000000000007918 */ /* 0x000fe20000000000 */
[----:B----4-:R-:W-:-:S13]  /*0810*/  ISETP.NE.AND P0, PT, R0, 0x3, PT ;  /* 0x000000030000780c */ /* 0x010fda0003f05270 */
[----:B------:R-:W-:Y:S05]  /*0820*/  @P0 BRA `(.L_x_11) ;  /* 0x00000000002c0947 */ /* 0x000fea0003800000 */
[----:B---3--:R-:W-:Y:S01]  /*0830*/  UMOV UR8, 0x400 ;  /* 0x0000040000087882 */ /* 0x008fe20000000000 */
[----:B------:R-:W-:Y:S01]  /*0840*/  UMOV UR6, 0x20 ;  /* 0x0000002000067882 */ /* 0x000fe20000000000 */
[----:B------:R-:W-:Y:S02]  /*0850*/  ULEA UR8, UR37, UR8, 0x18 ;  /* 0x0000000825087291 */ /* 0x000fe4000f8ec0ff */
[----:B--2---:R-:W-:-:S04]  /*0860*/  UIADD3 UR12, UPT, UPT, -UR6, 0x100000, URZ ;  /* 0x00100000060c7890 */ /* 0x004fc8000fffe1ff */
[----:B------:R-:W-:Y:S02]  /*0870*/  USHF.L.U32 UR13, UR12, 0xb, URZ ;  /* 0x0000000b0c0d7899 */ /* 0x000fe400080006ff */
[----:B------:R-:W-:Y:S01]  /*0880*/  USHF.L.U32 UR12, UR12, 0x1, URZ ;  /* 0x000000010c0c7899 */ /* 0x000fe200080006ff */
[----:B------:R-:W-:Y:S01]  /*0890*/  ELECT P0, URZ, PT ;  /* 0x0000000000ff782f */ /* 0x000fe20003800000 */
[----:B------:R-:W2:Y:S10]  /*08a0*/  FENCE.VIEW.ASYNC.S ;  /* 0x00000000000073c6 */ /* 0x000eb40000000000 */
[----:B--2---:R4:W2:Y:S01]  /*08b0*/  SYNCS.EXCH.64 URZ, [UR8+0x70], UR12 ;  /* 0x0000700c08ff75b2 */ /* 0x0048a20008000100 */
[----:B------:R4:W3:Y:S02]  /*08c0*/  SYNCS.EXCH.64 URZ, [UR8+0x78], UR12 ;  /* 0x0000780c08ff75b2 */ /* 0x0008e40008000100 */
[----:B----4-:R-:W-:Y:S01]  /*08d0*/  NOP ;  /* 0x0000000000007918 */ /* 0x010fe20000000000 */
.L_x_11:
[----:B------:R-:W4:Y:S01]  /*08e0*/  SHFL.IDX PT, R0, R68, RZ, 0x1f ;  /* 0x00001fff44007589 */ /* 0x000f2200000e0000 */
[----:B------:R-:W-:Y:S01]  /*08f0*/  NOP ;  /* 0x0000000000007918 */ /* 0x000fe20000000000 */
[----:B----4-:R-:W-:-:S13]  /*0900*/  ISETP.NE.AND P0, PT, R0, 0x4, PT ;  /* 0x000000040000780c */ /* 0x010fda0003f05270 */
[----:B------:R-:W-:Y:S05]  /*0910*/  @P0 BRA `(.L_x_12) ;  /* 0x0000000000480947 */ /* 0x000fea0003800000 */
[----:B--2---:R-:W-:Y:S01]  /*0920*/  UMOV UR9, 0x1e0 ;  /* 0x000001e000097882 */ /* 0x004fe20000000000 */
[----:B---3--:R-:W-:Y:S01]  /*0930*/  UMOV UR8, 0x400 ;  /* 0x0000040000087882 */ /* 0x008fe20000000000 */
[----:B------:R-:W-:Y:S01]  /*0940*/  USEL UR9, UR9, 0x1a0, UP5 ;  /* 0x000001a009097887 */ /* 0x000fe2000a800000 */
        /* <DEDUP_REMOVED lines=10> */
[----:B--2---:R4:W2:Y:S08]  /*09f0*/  SYNCS.EXCH.64 URZ, [UR8+0x80], UR12 ;  /* 0x0000800c08ff75b2 */ /* 0x0048b00008000100 */
[----:B------:R4:W3:Y:S01]  /*0a00*/  SYNCS.EXCH.64 URZ, [UR8+0x90], UR14 ;  /* 0x0000900e08ff75b2 */ /* 0x0008e20008000100 */
[----:B------:R4:W1:Y:S01]  /*0a10*/  SYNCS.EXCH.64 URZ, [UR8+0x88], UR12 ;  /* 0x0000880c08ff75b2 */ /* 0x0008620008000100 */
[----:B------:R4:W1:Y:S02]  /*0a20*/  SYNCS.EXCH.64 URZ, [UR8+0x98], UR14 ;  /* 0x0000980e08ff75b2 */ /* 0x0008640008000100 */
[----:B----4-:R-:W-:Y:S01]  /*0a30*/  NOP ;  /* 0x0000000000007918 */ /* 0x010fe20000000000 */
.L_x_12:
[----:B------:R-:W4:Y:S01]  /*0a40*/  SHFL.IDX PT, R0, R68, RZ, 0x1f ;  /* 0x00001fff44007589 */ /* 0x000f2200000e0000 */
[----:B------:R-:W-:Y:S01]  /*0a50*/  NOP ;  /* 0x0000000000007918 */ /* 0x000fe20000000000 */
[----:B----4-:R-:W-:-:S13]  /*0a60*/  ISETP.NE.AND P0, PT, R0, 0x5, PT ;  /* 0x000000050000780c */ /* 0x010fda0003f05270 */
[----:B------:R-:W-:Y:S05]  /*0a70*/  @P0 BRA `(.L_x_13) ;  /* 0x0000000000540947 */ /* 0x000fea0003800000 */
[----:B--2---:R-:W-:Y:S01]  /*0a80*/  UMOV UR9, 0x400 ;  /* 0x0000040000097882 */ /* 0x004fe20000000000 */
        /* <DEDUP_REMOVED lines=14> */
[----:B------:R4:W1:Y:S01]  /*0b70*/  SYNCS.EXCH.64 URZ, [UR9+0xc8], UR14 ;  /* 0x0000c80e09ff75b2 */ /* 0x0008620008000100 */
[----:B------:R4:W1:Y:S01]  /*0b80*/  SYNCS.EXCH.64 URZ, [UR9+0xb0], UR12 ;  /* 0x0000b00c09ff75b2 */ /* 0x0008620008000100 */
[----:B------:R4:W1:Y:S01]  /*0b90*/  SYNCS.EXCH.64 URZ, [UR9+0xd0], UR14 ;  /* 0x0000d00e09ff75b2 */ /* 0x0008620008000100 */
[----:B------:R4:W1:Y:S01]  /*0ba0*/  SYNCS.EXCH.64 URZ, [UR9+0xb8], UR12 ;  /* 0x0000b80c09ff75b2 */ /* 0x0008620008000100 */
[----:B------:R4:W1:Y:S02]  /*0bb0*/  SYNCS.EXCH.64 URZ, [UR9+0xd8], UR14 ;  /* 0x0000d80e09ff75b2 */ /* 0x0008640008000100 */
[----:B----4-:R-:W-:Y:S01]  /*0bc0*/  NOP ;  /* 0x0000000000007918 */ /* 0x010fe20000000000 */
.L_x_13:
[----:B------:R-:W4:Y:S01]  /*0bd0*/  SHFL.IDX PT, R0, R68, RZ, 0x1f ;  /* 0x00001fff44007589 */ /* 0x000f2200000e0000 */
[----:B------:R-:W-:Y:S01]  /*0be0*/  ISETP.NE.OR P1, PT, RZ, UR10, !P1 ;  /* 0x0000000aff007c0c */ /* 0x000fe2000cf25670 */
        /* <DEDUP_REMOVED lines=12> */
[----:B------:R4:W3:Y:S01]  /*0cb0*/  SYNCS.EXCH.64 URZ, [UR8+0xf0], UR12 ;  /* 0x0000f00c08ff75b2 */ /* 0x0008e20008000100 */
[----:B------:R4:W1:Y:S01]  /*0cc0*/  SYNCS.EXCH.64 URZ, [UR8+0xe8], UR12 ;  /* 0x0000e80c08ff75b2 */ /* 0x0008620008000100 */
[----:B------:R4:W1:Y:S02]  /*0cd0*/  SYNCS.EXCH.64 URZ, [UR8+0xf8], UR12 ;  /* 0x0000f80c08ff75b2 */ /* 0x0008640008000100 */
[----:B----4-:R-:W-:Y:S01]  /*0ce0*/  NOP ;  /* 0x0000000000007918 */ /* 0x010fe20000000000 */
.L_x_14:
[----:B------:R-:W-:Y:S01]  /*0cf0*/  VOTEU.ALL UP1, P1 ;  /* 0x0000000000ff7886 */ /* 0x000fe20000820000 */
[----:B---3--:R-:W3:Y:S01]  /*0d00*/  LDCU UR8, c[0x0][0x36c] ;  /* 0x00006d80ff0877ac */ /* 0x008ee20008000800 */
[----:B------:R-:W-:Y:S01]  /*0d10*/  NOP ;  /* 0x0000000000007918 */ /* 0x000fe20000000000 */
[----:B------:R-:W-:Y:S01]  /*0d20*/  LOP3.LUT R10, R69, 0x1f, RZ, 0xc0, !PT ;  /* 0x0000001f450a7812 */ /* 0x000fe200078ec0ff */
[----:B--2---:R-:W-:Y:S01]  /*0d30*/  UMOV UR12, 0x20 ;  /* 0x00000020000c7882 */ /* 0x004fe20000000000 */
[----:B------:R-:W-:Y:S01]  /*0d40*/  @!UP1 UMOV UR6, 0x400 ;  /* 0x0000040000069882 */ /* 0x000fe20000000000 */
[----:B------:R-:W-:-:S04]  /*0d50*/  @!UP1 UIADD3 UR12, UPT, UPT, -UR12, 0x100000, URZ ;  /* 0x001000000c0c9890 */ /* 0x000fc8000fffe1ff */
[----:B------:R-:W-:Y:S02]  /*0d60*/  @!UP1 USHF.L.U32 UR13, UR12, 0xb, URZ ;  /* 0x0000000b0c0d9899 */ /* 0x000fe400080006ff */
[----:B------:R-:W-:Y:S02]  /*0d70*/  @!UP1 USHF.L.U32 UR12, UR12, 0x1, URZ ;  /* 0x000000010c0c9899 */ /* 0x000fe400080006ff */
[----:B------:R-:W-:Y:S01]  /*0d80*/  @!UP1 ULEA UR6, UR37, UR6, 0x18 ;  /* 0x0000000625069291 */ /* 0x000fe2000f8ec0ff */
[----:B------:R-:W-:Y:S01]  /*0d90*/  VOTEU.ALL UP1, P1 ;  /* 0x0000000000ff7886 */ /* 0x000fe20000820000 */
[----:B------:R-:W-:Y:S01]  /*0da0*/  UISETP.NE.AND UP4, UPT, UR10, URZ, UPT ;  /* 0x000000ff0a00728c */ /* 0x000fe2000bf85270 */
[----:B------:R-:W2:Y:S09]  /*0db0*/  FENCE.VIEW.ASYNC.S ;  /* 0x00000000000073c6 */ /* 0x000eb20000000000 */
[----:B--2---:R2:W4:Y:S01]  /*0dc0*/  @!UP1 SYNCS.EXCH.64 URZ, [UR6+0x100], UR12 ;  /* 0x0001000c06ff95b2 */ /* 0x0045220008000100 */
[----:B---3--:R-:W-:-:S09]  /*0dd0*/  UISETP.EQ.U32.AND UP1, UPT, UR8, 0x1, UPT ;  /* 0x000000010800788c */ /* 0x008fd2000bf22070 */
[----:B------:R-:W-:Y:S05]  /*0de0*/  BRA.U !UP1, `(.L_x_15) ;  /* 0x0000000109087547 */ /* 0x000fea000b800000 */
[----:B-1--4-:R-:W-:Y:S01]  /*0df0*/  UCGABAR_ARV ;  /* 0x00000000000079c7 */ /* 0x012fe20008000000 */
[----:B------:R-:W-:Y:S05]  /*0e00*/  BRA `(.L_x_16) ;  /* 0x0000000000047947 */ /* 0x000fea0003800000 */
.L_x_15:
[----:B-1--4-:R-:W-:Y:S01]  /*0e10*/  NOP ;  /* 0x0000000000007918 */ /* 0x012fe20000000000 */
.L_x_16:
[----:B------:R-:W1:Y:S01]  /*0e20*/  S2R R15, SR_CTAID.Y ;  /* 0x00000000000f7919 */ /* 0x000e620000002600 */
[----:B------:R-:W-:-:S05]  /*0e30*/  CS2R.32 R63, SR_CgaSize ;  /* 0x00000000003f7805 */ /* 0x000fca0000008a00 */
[----:B------:R-:W-:-:S05]  /*0e40*/  IMAD R63, R63, -0xa0, RZ ;  /* 0xffffff603f3f7824 */ /* 0x000fca00078e02ff */
[----:B--2---:R-:W-:-:S14]  /*0e50*/  R2UR UR6, R63 ;  /* 0x000000003f0672ca */ /* 0x004fdc00000e0000 */
[----:B------:R-:W2:Y:S01]  /*0e60*/  LDCU UR6, c[0x0][UR6+0x2b4] ;  /* 0x00005680060677ac */ /* 0x000ea20008000800 */
[----:B------:R-:W-:-:S05]  /*0e70*/  CS2R.32 R0, SR_CgaSize ;  /* 0x0000000000007805 */ /* 0x000fca0000008a00 */
[----:B------:R-:W-:-:S06]  /*0e80*/  IMAD R0, R0, -0xa0, RZ ;  /* 0xffffff6000007824 */ /* 0x000fcc00078e02ff */
[----:B------:R-:W3:Y:S01]  /*0e90*/  LDC R0, c[0x0][R0+0x2a4] ;  /* 0x0000a90000007b82 */ /* 0x000ee20000000800 */
[----:B------:R-:W-:Y:S01]  /*0ea0*/  PRMT R8, RZ, 0x7610, R8 ;  /* 0x00007610ff087816 */ /* 0x000fe20000000008 */
[----:B------:R-:W4:Y:S01]  /*0eb0*/  S2R R9, SR_CTAID.X ;  /* 0x0000000000097919 */ /* 0x000f220000002500 */
[----:B------:R-:W-:-:S05]  /*0ec0*/  CS2R.32 R63, SR_CgaSize ;  /* 0x00000000003f7805 */ /* 0x000fca0000008a00 */
[----:B------:R-:W-:-:S05]  /*0ed0*/  IMAD R63, R63, -0xa0, RZ ;  /* 0xffffff603f3f7824 */ /* 0x000fca00078e02ff */
[----:B------:R-:W-:-:S14]  /*0ee0*/  R2UR UR8, R63 ;  /* 0x000000003f0872ca */ /* 0x000fdc00000e0000 */
[----:B------:R-:W3:Y:S01]  /*0ef0*/  LDCU UR8, c[0x0][UR8+0x2b0] ;  /* 0x00005600080877ac */ /* 0x000ee20008000800 */
[----:B------:R-:W-:Y:S01]  /*0f00*/  UISETP.NE.AND UP2, UPT, UR10, 0x2, UPT ;  /* 0x000000020a00788c */ /* 0x000fe2000bf45270 */
[----:B------:R-:W2:Y:S01]  /*0f10*/  LDC R11, c[0x0][0xb24] ;  /* 0x0002c900ff0b7b82 */ /* 0x000ea20000000800 */
[----:B------:R-:W-:-:S05]  /*0f20*/  CS2R.32 R2, SR_CgaSize ;  /* 0x0000000000027805 */ /* 0x000fca0000008a00 */
[----:B------:R-:W-:-:S06]  /*0f30*/  IMAD R2, R2, -0xa0, RZ ;  /* 0xffffff6002027824 */ /* 0x000fcc00078e02ff */
[----:B------:R-:W3:Y:S08]  /*0f40*/  LDC R2, c[0x0][R2+0x2a0] ;  /* 0x0000a80002027b82 */ /* 0x000ef00000000800 */
[----:B------:R-:W3:Y:S01]  /*0f50*/  LDC R26, c[0x0][0xb24] ;  /* 0x0002c900ff1a7b82 */ /* 0x000ee20000000800 */
[----:B-1----:R-:W-:-:S07]  /*0f60*/  I2FP.F32.U32 R62, R15 ;  /* 0x0000000f003e7245 */ /* 0x002fce0000201000 */
[----:B------:R-:W1:Y:S01]  /*0f70*/  S2UR UR36, SR_CTAID.Z ;  /* 0x00000000002479c3 */ /* 0x000e620000002700 */
[----:B--2---:R-:W-:Y:S01]  /*0f80*/  ISETP.GE.AND P0, PT, R11, 0x1, PT ;  /* 0x000000010b00780c */ /* 0x004fe20003f06270 */
[----:B----4-:R-:W-:Y:S01]  /*0f90*/  IMAD.MOV.U32 R14, RZ, RZ, R9 ;  /* 0x000000ffff0e7224 */ /* 0x010fe200078e0009 */
[----:B------:R-:W-:Y:S01]  /*0fa0*/  I2FP.F32.U32 R63, R9 ;  /* 0x00000009003f7245 */ /* 0x000fe20000201000 */
[----:B------:R-:W-:Y:S01]  /*0fb0*/  FMUL R62, R62, UR6 ;  /* 0x000000063e3e7c20 */ /* 0x000fe20008400000 */
[----:B------:R-:W2:Y:S03]  /*0fc0*/  LDCU UR6, c[0x0][0xb30] ;  /* 0x00016600ff0677ac */ /* 0x000ea60008000800 */
[----:B---3--:R-:W-:Y:S02]  /*0fd0*/  FMUL R63, R63, UR8 ;  /* 0x000000083f3f7c20 */ /* 0x008fe40008400000 */
[----:B------:R-:W3:Y:S08]  /*0fe0*/  F2I.U32.TRUNC.NTZ R62, R62 ;  /* 0x0000003e003e7305 */ /* 0x000ef0000020f000 */
[----:B------:R-:W4:Y:S01]  /*0ff0*/  F2I.U32.TRUNC.NTZ R63, R63 ;  /* 0x0000003f003f7305 */ /* 0x000f22000020f000 */
[----:B--2---:R-:W-:Y:S01]  /*1000*/  UISETP.NE.AND UP3, UPT, UR6, 0x1, UPT ;  /* 0x000000010600788c */ /* 0x004fe2000bf65270 */
[----:B---3--:R-:W-:-:S05]  /*1010*/  IADD3 R62, PT, PT, -R62, RZ, RZ ;  /* 0x000000ff3e3e7210 */ /* 0x008fca0007ffe1ff */
[----:B------:R-:W-:Y:S01]  /*1020*/  IMAD R62, R0, R62, R15 ;  /* 0x0000003e003e7224 */ /* 0x000fe200078e020f */
[----:B------:R-:W-:Y:S01]  /*1030*/  PRMT R0, RZ, 0x7610, R0 ;  /* 0x00007610ff007816 */ /* 0x000fe20000000000 */
[----:B----4-:R-:W-:-:S04]  /*1040*/  IMAD.MOV R63, RZ, RZ, -R63 ;  /* 0x000000ffff3f7224 */ /* 0x010fc800078e0a3f */
[----:B------:R-:W-:Y:S01]  /*1050*/  IMAD R63, R2, R63, R9 ;  /* 0x0000003f023f7224 */ /* 0x000fe200078e0209 */
[----:B-1----:R-:W-:Y:S06]  /*1060*/  BRA.U UP4, `(.L_x_17) ;  /* 0x0000000104247547 */ /* 0x002fec000b800000 */
[----:B------:R-:W-:Y:S01]  /*1070*/  ISETP.NE.AND P1, PT, R62, RZ, PT ;  /* 0x000000ff3e00720c */ /* 0x000fe20003f25270 */
[----:B------:R-:W-:Y:S01]  /*1080*/  IMAD.MOV.U32 R0, RZ, RZ, 0x3 ;  /* 0x00000003ff007424 */ /* 0x000fe200078e00ff */
[C---:B------:R-:W-:Y:S02]  /*1090*/  LOP3.LUT R2, R63.reuse, 0xfffffffe, RZ, 0xc0, !PT ;  /* 0xfffffffe3f027812 */ /* 0x040fe400078ec0ff */
[----:B------:R-:W-:Y:S02]  /*10a0*/  ISETP.LT.U32.OR P1, PT, R63, 0x2, !P1 ;  /* 0x000000023f00780c */ /* 0x000fe40004f21470 */
[----:B------:R-:W-:Y:S02]  /*10b0*/  SHF.L.U32 R0, R0, R2, RZ ;  /* 0x0000000200007219 */ /* 0x000fe400000006ff */
[----:B------:R-:W-:Y:S02]  /*10c0*/  SEL R4, RZ, 0x1, !P1 ;  /* 0x00000001ff047807 */ /* 0x000fe40004800000 */
[----:B------:R-:W-:-:S05]  /*10d0*/  SEL R3, RZ, 0x2, !P1 ;  /* 0x00000002ff037807 */ /* 0x000fca0004800000 */
[----:B------:R-:W-:-:S05]  /*10e0*/  IMAD.IADD R3, R4, 0x1, R3 ;  /* 0x0000000104037824 */ /* 0x000fca00078e0203 */
[----:B------:R-:W-:Y:S02]  /*10f0*/  PRMT R8, R3, 0x7610, R8 ;  /* 0x0000761003087816 */ /* 0x000fe40000000008 */
.L_x_17:
[----:B------:R-:W-:Y:S05]  /*1100*/  @!P0 BRA `(.L_x_18) ;  /* 0x0000000000b88947 */ /* 0x000fea0003800000 */
[----:B------:R-:W1:Y:S01]  /*1110*/  LDC.64 R4, c[0x0][0xb18] ;  /* 0x0002c600ff047b82 */ /* 0x000e620000000a00 */
[----:B------:R-:W-:-:S07]  /*1120*/  ISETP.NE.AND P0, PT, R11, 0x1, PT ;  /* 0x000000010b00780c */ /* 0x000fce0003f05270 */
[----:B------:R-:W2:Y:S08]  /*1130*/  LDC R14, c[0x0][0xb0c] ;  /* 0x0002c300ff0e7b82 */ /* 0x000eb00000000800 */
[----:B------:R-:W3:Y:S08]  /*1140*/  LDC R16, c[0x0][0x370] ;  /* 0x0000dc00ff107b82 */ /* 0x000ef00000000800 */
[----:B------:R-:W4:Y:S01]  /*1150*/  LDC R13, c[0x0][0x374] ;  /* 0x0000dd00ff0d7b82 */ /* 0x000f220000000800 */
[----:B-1----:R-:W-:-:S07]  /*1160*/  ISETP.NE.AND P1, PT, R4, 0x1, PT ;  /* 0x000000010400780c */ /* 0x002fce0003f25270 */
[----:B------:R-:W3:Y:S01]  /*1170*/  LDC.64 R6, c[0x0][0xb10] ;  /* 0x0002c400ff067b82 */ /* 0x000ee20000000a00 */
[----:B--2---:R-:W-:-:S07]  /*1180*/  ISETP.NE.AND P2, PT, R14, 0x1, PT ;  /* 0x000000010e00780c */ /* 0x004fce0003f45270 */
[----:B------:R-:W1:Y:S08]  /*1190*/  LDC R12, c[0x0][0xb20] ;  /* 0x0002c800ff0c7b82 */ /* 0x000e700000000800 */
[----:B------:R-:W2:Y:S01]  /*11a0*/  LDC.64 R2, c[0x0][0xb28] ;  /* 0x0002ca00ff027b82 */ /* 0x000ea20000000a00 */
[----:B----4-:R-:W-:-:S04]  /*11b0*/  IMAD.HI.U32 R17, R13, R5, RZ ;  /* 0x000000050d117227 */ /* 0x010fc800078e00ff */
[----:B------:R-:W-:-:S04]  /*11c0*/  IMAD.HI.U32 R5, R15, R5, RZ ;  /* 0x000000050f057227 */ /* 0x000fc800078e00ff */
[----:B---3--:R-:W-:-:S05]  /*11d0*/  IMAD.HI.U32 R18, R16, R6, RZ ;  /* 0x0000000610127227 */ /* 0x008fca00078e00ff */
[-C--:B------:R-:W-:Y:S01]  /*11e0*/  @P2 SHF.R.U32.HI R16, RZ, R7.reuse, R18 ;  /* 0x00000007ff102219 */ /* 0x080fe20000011612 */
[----:B------:R-:W-:Y:S01]  /*11f0*/  IMAD.HI.U32 R18, R9, R6, RZ ;  /* 0x0000000609127227 */ /* 0x000fe200078e00ff */
[-C--:B-1----:R-:W-:Y:S02]  /*1200*/  @P1 SHF.R.U32.HI R13, RZ, R12.reuse, R17 ;  /* 0x0000000cff0d1219 */ /* 0x082fe40000011611 */
[----:B------:R-:W-:Y:S02]  /*1210*/  SHF.R.U32.HI R5, RZ, R12, R5 ;  /* 0x0000000cff057219 */ /* 0x000fe40000011605 */
[----:B------:R-:W-:Y:S02]  /*1220*/  SHF.R.U32.HI R18, RZ, R7, R18 ;  /* 0x00000007ff127219 */ /* 0x000fe40000011612 */
[----:B------:R-:W-:Y:S01]  /*1230*/  SEL R5, R15, R5, !P1 ;  /* 0x000000050f057207 */ /* 0x000fe20004800000 */
[----:B--2---:R-:W-:Y:S01]  /*1240*/  IMAD.HI.U32 R17, R13, R2, RZ ;  /* 0x000000020d117227 */ /* 0x004fe200078e00ff */
[----:B------:R-:W-:-:S03]  /*1250*/  SEL R18, R9, R18, !P2 ;  /* 0x0000001209127207 */ /* 0x000fc60005000000 */
[----:B------:R-:W-:Y:S01]  /*1260*/  IMAD.HI.U32 R6, R16, R2, RZ ;  /* 0x0000000210067227 */ /* 0x000fe200078e00ff */
[----:B------:R-:W-:-:S04]  /*1270*/  @P0 SHF.R.U32.HI R13, RZ, R3, R17 ;  /* 0x00000003ff0d0219 */ /* 0x000fc80000011611 */
[----:B------:R-:W-:Y:S01]  /*1280*/  @P0 SHF.R.U32.HI R16, RZ, R3, R6 ;  /* 0x00000003ff100219 */ /* 0x000fe20000011606 */
[----:B------:R-:W-:-:S04]  /*1290*/  IMAD R13, R13, R11, RZ ;  /* 0x0000000b0d0d7224 */ /* 0x000fc800078e02ff */
[----:B------:R-:W-:Y:S01]  /*12a0*/  IMAD R6, R16, R11, RZ ;  /* 0x0000000b10067224 */ /* 0x000fe200078e02ff */
[----:B------:R-:W-:-:S04]  /*12b0*/  ISETP.GE.AND P1, PT, R5, R13, PT ;  /* 0x0000000d0500720c */ /* 0x000fc80003f26270 */
[----:B------:R-:W-:Y:S01]  /*12c0*/  ISETP.GE.OR P1, PT, R18, R6, P1 ;  /* 0x000000061200720c */ /* 0x000fe20000f26670 */
[----:B------:R-:W-:-:S05]  /*12d0*/  IMAD.HI.U32 R6, R5, R2, RZ ;  /* 0x0000000205067227 */ /* 0x000fca00078e00ff */
[----:B------:R-:W-:-:S04]  /*12e0*/  SHF.R.U32.HI R6, RZ, R3, R6 ;  /* 0x00000003ff067219 */ /* 0x000fc80000011606 */
[----:B------:R-:W-:-:S03]  /*12f0*/  SEL R6, R5, R6, !P0 ;  /* 0x0000000605067207 */ /* 0x000fc60004000000 */
[----:B------:R-:W-:Y:S01]  /*1300*/  @!P1 IMAD.HI.U32 R7, R18, R2, RZ ;  /* 0x0000000212079227 */ /* 0x000fe200078e00ff */
[----:B------:R-:W-:-:S04]  /*1310*/  IADD3 R2, PT, PT, -R6, RZ, RZ ;  /* 0x000000ff06027210 */ /* 0x000fc80007ffe1ff */
[----:B------:R-:W-:Y:S01]  /*1320*/  @!P1 SHF.R.U32.HI R3, RZ, R3, R7 ;  /* 0x00000003ff039219 */ /* 0x000fe20000011607 */
[----:B------:R-:W-:Y:S01]  /*1330*/  IMAD R2, R11, R2, R5 ;  /* 0x000000020b027224 */ /* 0x000fe200078e0205 */
[----:B------:R-:W-:Y:S02]  /*1340*/  IADD3 R7, PT, PT, -R5, RZ, RZ ;  /* 0x000000ff05077210 */ /* 0x000fe40007ffe1ff */
[----:B------:R-:W-:-:S03]  /*1350*/  @!P1 SEL R3, R18, R3, !P0 ;  /* 0x0000000312039207 */ /* 0x000fc60004000000 */
[----:B------:R-:W-:Y:S02]  /*1360*/  IMAD R7, R4, R7, R15 ;  /* 0x0000000704077224 */ /* 0x000fe400078e020f */
[--C-:B------:R-:W-:Y:S02]  /*1370*/  @!P1 IMAD.IADD R6, R6, 0x1, -R3.reuse ;  /* 0x0000000106069824 */ /* 0x100fe400078e0a03 */
[----:B------:R-:W-:Y:S01]  /*1380*/  @!P1 IMAD R3, R2, R16, R3 ;  /* 0x0000001002039224 */ /* 0x000fe200078e0203 */
[----:B------:R-:W-:Y:S01]  /*1390*/  IADD3 R2, PT, PT, -R18, RZ, RZ ;  /* 0x000000ff12027210 */ /* 0x000fe20007ffe1ff */
[----:B------:R-:W-:Y:S02]  /*13a0*/  @!P1 IMAD R5, R6, R11, R18 ;  /* 0x0000000b06059224 */ /* 0x000fe400078e0212 */
[----:B------:R-:W-:Y:S02]  /*13b0*/  @!P1 IMAD.MOV.U32 R18, RZ, RZ, R3 ;  /* 0x000000ffff129224 */ /* 0x000fe400078e0003 */
[----:B------:R-:W-:-:S02]  /*13c0*/  IMAD R2, R14, R2, R9 ;  /* 0x000000020e027224 */ /* 0x000fc400078e0209 */
[----:B------:R-:W-:Y:S02]  /*13d0*/  IMAD R15, R5, R4, R7 ;  /* 0x00000004050f7224 */ /* 0x000fe400078e0207 */
[----:B------:R-:W-:Y:S02]  /*13e0*/  IMAD R14, R18, R14, R2 ;  /* 0x0000000e120e7224 */ /* 0x000fe400078e0202 */
.L_x_18:
[----:B------:R-:W-:Y:S05]  /*13f0*/  BRA.U UP3, `(.L_x_19) ;  /* 0x0000000103407547 */ /* 0x000fea000b800000 */
[----:B------:R-:W1:Y:S08]  /*1400*/  LDC.64 R4, c[0x0][0xb10] ;  /* 0x0002c400ff047b82 */ /* 0x000e700000000a00 */
[----:B------:R-:W2:Y:S08]  /*1410*/  LDC.64 R2, c[0x0][0xb18] ;  /* 0x0002c600ff027b82 */ /* 0x000eb00000000a00 */
[----:B------:R-:W3:Y:S08]  /*1420*/  LDC R6, c[0x0][0xb20] ;  /* 0x0002c800ff067b82 */ /* 0x000ef00000000800 */
[----:B------:R-:W4:Y:S01]  /*1430*/  LDC R7, c[0x0][0xb0c] ;  /* 0x0002c300ff077b82 */ /* 0x000f220000000800 */
[----:B-1----:R-:W-:-:S05]  /*1440*/  IMAD.HI.U32 R4, R14, R4, RZ ;  /* 0x000000040e047227 */ /* 0x002fca00078e00ff */
[----:B------:R-:W-:Y:S01]  /*1450*/  SHF.R.U32.HI R4, RZ, R5, R4 ;  /* 0x00000005ff047219 */ /* 0x000fe20000011604 */
[----:B--2---:R-:W-:Y:S01]  /*1460*/  IMAD.HI.U32 R3, R15, R3, RZ ;  /* 0x000000030f037227 */ /* 0x004fe200078e00ff */
[----:B------:R-:W-:-:S04]  /*1470*/  ISETP.NE.AND P0, PT, R2, 0x1, PT ;  /* 0x000000010200780c */ /* 0x000fc80003f05270 */
[----:B---3--:R-:W-:-:S04]  /*1480*/  SHF.R.U32.HI R3, RZ, R6, R3 ;  /* 0x00000006ff037219 */ /* 0x008fc80000011603 */
[----:B------:R-:W-:Y:S02]  /*1490*/  SEL R3, R15, R3, !P0 ;  /* 0x000000030f037207 */ /* 0x000fe40004000000 */
[----:B----4-:R-:W-:-:S04]  /*14a0*/  ISETP.NE.AND P1, PT, R7, 0x1, PT ;  /* 0x000000010700780c */ /* 0x010fc80003f25270 */
[----:B------:R-:W-:-:S05]  /*14b0*/  SEL R5, R14, R4, !P1 ;  /* 0x000000040e057207 */ /* 0x000fca0004800000 */
[----:B------:R-:W-:Y:S02]  /*14c0*/  IMAD.IADD R4, R3, 0x1, -R5 ;  /* 0x0000000103047824 */ /* 0x000fe400078e0a05 */
[----:B------:R-:W-:Y:S02]  /*14d0*/  IMAD.IADD R3, R5, 0x1, -R3 ;  /* 0x0000000105037824 */ /* 0x000fe400078e0a03 */
[----:B------:R-:W-:Y:S02]  /*14e0*/  IMAD R14, R4, R7, R14 ;  /* 0x00000007040e7224 */ /* 0x000fe400078e020e */
[----:B------:R-:W-:Y:S02]  /*14f0*/  IMAD R15, R3, R2, R15 ;  /* 0x00000002030f7224 */ /* 0x000fe400078e020f */
.L_x_19:
[----:B------:R-:W-:Y:S05]  /*1500*/  BRA.U !UP1, `(.L_x_20) ;  /* 0x00000001090c7547 */ /* 0x000fea000b800000 */
[----:B------:R-:W-:Y:S01]  /*1510*/  UCGABAR_WAIT ;  /* 0x0000000000007dc7 */ /* 0x000fe20008000000 */
[----:B------:R-:W-:Y:S01]  /*1520*/  CCTL.IVALL ;  /* 0x00000000ff00798f */ /* 0x000fe20002000000 */
[----:B------:R-:W-:Y:S05]  /*1530*/  BRA `(.L_x_21) ;  /* 0x0000000000047947 */ /* 0x000fea0003800000 */
.L_x_20:
[----:B------:R-:W-:Y:S06]  /*1540*/  BAR.SYNC.DEFER_BLOCKING 0x0 ;  /* 0x0000000000007b1d */ /* 0x000fec0000010000 */
.L_x_21:
[----:B------:R-:W-:Y:S05]  /*1550*/  BRA.U UP2, `(.L_x_22) ;  /* 0x00000015020c7547 */ /* 0x000fea000b800000 */
[----:B------:R-:W1:Y:S01]  /*1560*/  LDCU UR15, c[0x0][0x38c] ;  /* 0x00007180ff0f77ac */ /* 0x000e620008000800 */
[----:B------:R-:W2:Y:S01]  /*1570*/  LDC R8, c[0x0][0x370] ;  /* 0x0000dc00ff087b82 */ /* 0x000ea20000000800 */
[C---:B------:R-:W-:Y:S01]  /*1580*/  IMAD.SHL.U32 R19, R9.reuse, 0x20, RZ ;  /* 0x0000002009137824 */ /* 0x040fe200078e00ff */
[----:B------:R-:W-:Y:S01]  /*1590*/  PLOP3.LUT P1, PT, PT, PT, UP5, 0x80, 0x8 ;  /* 0x000000000008781c */ /* 0x000fe20003f2f058 */
[----:B------:R-:W-:Y:S01]  /*15a0*/  UISETP.NE.AND UP1, UPT, UR10, URZ, UPT ;  /* 0x000000ff0a00728c */ /* 0x000fe2000bf25270 */
[----:B------:R-:W-:Y:S01]  /*15b0*/  ISETP.NE.AND P4, PT, R10, RZ, P5 ;  /* 0x000000ff0a00720c */ /* 0x000fe20002f85270 */
[----:B------:R-:W-:Y:S01]  /*15c0*/  IMAD.SHL.U32 R18, R9, 0x40, RZ ;  /* 0x0000004009127824 */ /* 0x000fe200078e00ff */
[----:B------:R-:W-:Y:S01]  /*15d0*/  PLOP3.LUT P1, PT, P1, PT, PT, 0x8, 0x80 ;  /* 0x000000000080781c */ /* 0x000fe20000f2e170 */
[----:B------:R-:W-:Y:S01]  /*15e0*/  IMAD.MOV.U32 R17, RZ, RZ, 0x1 ;  /* 0x00000001ff117424 */ /* 0x000fe200078e00ff */
[----:B------:R-:W3:Y:S01]  /*15f0*/  LDC R0, c[0x0][0x374] ;  /* 0x0000dd00ff007b82 */ /* 0x000ee20000000800 */
[----:B------:R-:W-:Y:S01]  /*1600*/  IMAD.MOV.U32 R16, RZ, RZ, RZ ;  /* 0x000000ffff107224 */ /* 0x000fe200078e00ff */
[----:B------:R-:W-:Y:S01]  /*1610*/  CS2R R12, SRZ ;  /* 0x00000000000c7805 */ /* 0x000fe2000001ff00 */
[----:B------:R-:W-:Y:S01]  /*1620*/  IMAD.MOV.U32 R11, RZ, RZ, 0x1 ;  /* 0x00000001ff0b7424 */ /* 0x000fe200078e00ff */
[----:B------:R-:W-:Y:S01]  /*1630*/  LOP3.LUT R19, R19, 0x20, RZ, 0xc0, !PT ;  /* 0x0000002013137812 */ /* 0x000fe200078ec0ff */
[----:B------:R-:W4:Y:S01]  /*1640*/  LDCU.64 UR30, c[0x0][0x348] ;  /* 0x00006900ff1e77ac */ /* 0x000f220008000a00 */
[----:B-1----:R-:W-:-:S02]  /*1650*/  UIADD3 UR4, UPT, UPT, UR15, 0x3f, URZ ;  /* 0x0000003f0f047890 */ /* 0x002fc4000fffe0ff */
[----:B------:R-:W-:Y:S02]  /*1660*/  USEL UR7, UR7, 0x2, UP1 ;  /* 0x0000000207077887 */ /* 0x000fe40008800000 */
[----:B------:R-:W-:Y:S01]  /*1670*/  USHF.R.S32.HI UR22, URZ, 0x1f, UR4 ;  /* 0x0000001fff167899 */ /* 0x000fe20008011404 */
[----:B------:R-:W-:-:S03]  /*1680*/  UMOV UR13, URZ ;  /* 0x000000ff000d7c82 */ /* 0x000fc60008000000 */
[----:B------:R-:W-:Y:S02]  /*1690*/  ULEA.HI UR22, UR22, UR4, URZ, 0x6 ;  /* 0x0000000416167291 */ /* 0x000fe4000f8f30ff */
[----:B------:R-:W-:Y:S02]  /*16a0*/  UIADD3 UR4, UPT, UPT, UR15, -0x1, URZ ;  /* 0xffffffff0f047890 */ /* 0x000fe4000fffe0ff */
[----:B------:R-:W-:Y:S02]  /*16b0*/  USHF.R.S32.HI UR22, URZ, 0x6, UR22 ;  /* 0x00000006ff167899 */ /* 0x000fe40008011416 */
[----:B------:R-:W-:Y:S02]  /*16c0*/  UISETP.GE.U32.AND UP2, UPT, UR4, -0x7f, UPT ;  /* 0xffffff810400788c */ /* 0x000fe4000bf46070 */
[----:B------:R-:W-:Y:S02]  /*16d0*/  UISETP.LT.U32.AND UP0, UPT, UR22, 0x4, UPT ;  /* 0x000000041600788c */ /* 0x000fe4000bf01070 */
[----:B------:R-:W-:-:S02]  /*16e0*/  UIADD3 UR15, UPT, UPT, UR15, 0x7e, URZ ;  /* 0x0000007e0f0f7890 */ /* 0x000fc4000fffe0ff */
[----:B------:R-:W-:-:S04]  /*16f0*/  USEL UR21, UR22, 0x4, UP0 ;  /* 0x0000000416157887 */ /* 0x000fc80008000000 */
[----:B------:R-:W-:Y:S02]  /*1700*/  UIADD3 UR6, UPT, UPT, UR21, -0x1, URZ ;  /* 0xffffffff15067890 */ /* 0x000fe4000fffe0ff */
[----:B------:R-:W-:Y:S02]  /*1710*/  @UP2 UIADD3 UR6, UPT, UPT, UR21, URZ, URZ ;  /* 0x000000ff15062290 */ /* 0x000fe4000fffe0ff */
[----:B------:R-:W-:Y:S02]  /*1720*/  UIADD3 UR14, UPT, UPT, UR22, -UR21, URZ ;  /* 0x80000015160e7290 */ /* 0x000fe4000fffe0ff */
[----:B------:R-:W-:Y:S02]  /*1730*/  UIADD3 UR5, UPT, UPT, UR6, 0x1, URZ ;  /* 0x0000000106057890 */ /* 0x000fe4000fffe0ff */
[----:B--2-4-:R-:W-:-:S12]  /*1740*/  UIADD3 UR6, UPT, UPT, -UR6, URZ, URZ ;  /* 0x000000ff06067290 */ /* 0x014fd8000fffe1ff */
.L_x_42:
[----:B------:R-:W-:Y:S01]  /*1750*/  UISETP.NE.AND UP0, UPT, UR37, URZ, UPT ;  /* 0x000000ff2500728c */ /* 0x000fe2000bf05270 */
[----:B------:R-:W1:Y:S08]  /*1760*/  S2UR UR37, SR_CgaCtaId ;  /* 0x00000000002579c3 */ /* 0x000e700000008800 */
[----:B------:R-:W-:Y:S05]  /*1770*/  BRA.U UP0, `(.L_x_23) ;  /* 0x0000000100347547 */ /* 0x000fea000b800000 */
[----:B------:R-:W2:Y:S01]  /*1780*/  S2R R2, SR_CgaCtaId ;  /* 0x0000000000027919 */ /* 0x000ea20000008800 */
[----:B------:R-:W-:-:S04]  /*1790*/  MOV R3, 0x400 ;  /* 0x0000040000037802 */ /* 0x000fc80000000f00 */
[----:B--2---:R-:W-:Y:S02]  /*17a0*/  LEA R2, R2, R3, 0x18 ;  /* 0x0000000302027211 */ /* 0x004fe400078ec0ff */
[----:B------:R-:W-:-:S03]  /*17b0*/  SHF.L.U32 R3, R11, 0x1f, RZ ;  /* 0x0000001f0b037819 */ /* 0x000fc600000006ff */
[----:B------:R-:W-:-:S04]  /*17c0*/  IMAD R2, R12, 0x8, R2 ;  /* 0x000000080c027824 */ /* 0x000fc800078e0202 */
[----:B------:R-:W2:Y:S02]  /*17d0*/  SYNCS.PHASECHK.TRANS64.TRYWAIT P0, [R2+URZ+0xf0], R3 ;  /* 0x0000f003020075a7 */ /* 0x000ea400080011ff */
[----:B--2---:R-:W-:Y:S05]  /*17e0*/  @!P0 BRA `(.L_x_24) ;  /* 0x0000006000cc8947 */ /* 0x004fea0003800000 */
.L_x_133:
[----:B------:R-:W-:Y:S01]  /*17f0*/  VIADD R12, R12, 0x1 ;  /* 0x000000010c0c7836 */ /* 0x000fe20000000000 */
[----:B------:R2:W-:Y:S04]  /*1800*/  SYNCS.ARRIVE.TRANS64.A1T0 RZ, [R2+URZ+0xe0], RZ ;  /* 0x0000e0ff02ff79a7 */ /* 0x0005e800081000ff */
[----:B------:R-:W-:-:S04]  /*1810*/  ISETP.NE.AND P0, PT, R12, 0x2, PT ;  /* 0x000000020c00780c */ /* 0x000fc80003f05270 */
[----:B------:R-:W-:Y:S02]  /*1820*/  SEL R12, R12, RZ, P0 ;  /* 0x000000ff0c0c7207 */ /* 0x000fe40000000000 */
[----:B--2---:R-:W-:-:S04]  /*1830*/  SEL R2, RZ, 0x1, P0 ;  /* 0x00000001ff027807 */ /* 0x004fc80000000000 */
[----:B------:R-:W-:-:S07]  /*1840*/  LOP3.LUT R11, R11, R2, RZ, 0x3c, !PT ;  /* 0x000000020b0b7212 */ /* 0x000fce00078e3cff */
.L_x_23:
[----:B------:R-:W-:Y:S01]  /*1850*/  UMOV UR4, 0x400 ;  /* 0x0000040000047882 */ /* 0x000fe20000000000 */
[----:B------:R-:W-:Y:S01]  /*1860*/  SHF.L.U32 R2, R17, 0x1f, RZ ;  /* 0x0000001f11027819 */ /* 0x000fe200000006ff */
[----:B-1----:R-:W-:Y:S01]  /*1870*/  ULEA UR4, UR37, UR4, 0x18 ;  /* 0x0000000425047291 */ /* 0x002fe2000f8ec0ff */
[----:B------:R-:W-:Y:S01]  /*1880*/  R2UR UR35, R18 ;  /* 0x00000000122372ca */ /* 0x000fe200000e0000 */
[----:B------:R-:W-:Y:S01]  /*1890*/  UISETP.GE.U32.AND UP0, UPT, UR15, 0x7f, UPT ;  /* 0x0000007f0f00788c */ /* 0x000fe2000bf06070 */
[----:B------:R-:W-:Y:S01]  /*18a0*/  R2UR UR19, R19 ;  /* 0x00000000131372ca */ /* 0x000fe200000e0000 */
[----:B------:R-:W-:Y:S01]  /*18b0*/  ULEA UR8, UR13, UR4, 0x3 ;  /* 0x000000040d087291 */ /* 0x000fe2000f8e18ff */
[----:B------:R-:W-:-:S08]  /*18c0*/  UMOV UR23, URZ ;  /* 0x000000ff00177c82 */ /* 0x000fd00008000000 */
[----:B------:R1:W2:Y:S01]  /*18d0*/  SYNCS.PHASECHK.TRANS64.TRYWAIT P0, [UR8+0x20], R2 ;  /* 0x00002002ff0075a7 */ /* 0x0002a20008001108 */
[----:B------:R-:W-:-:S13]  /*18e0*/  R2UR UR8, R15 ;  /* 0x000000000f0872ca */ /* 0x000fda00000e0000 */
[----:B------:R-:W-:Y:S01]  /*18f0*/  ULEA UR19, UR8, UR19, 0x6 ;  /* 0x0000001308137291 */ /* 0x000fe2000f8e30ff */
[----:B-1----:R-:W-:-:S05]  /*1900*/  LEA.HI R2, R14, R14, RZ, 0x1 ;  /* 0x0000000e0e027211 */ /* 0x002fca00078f08ff */
[----:B------:R-:W-:-:S05]  /*1910*/  IMAD.SHL.U32 R2, R2, 0x40, RZ ;  /* 0x0000004002027824 */ /* 0x000fca00078e00ff */
[----:B------:R-:W-:-:S04]  /*1920*/  LOP3.LUT R2, R2, 0xffffff80, RZ, 0xc0, !PT ;  /* 0xffffff8002027812 */ /* 0x000fc800078ec0ff */
[----:B------:R-:W-:-:S13]  /*1930*/  R2UR UR9, R2 ;  /* 0x00000000020972ca */ /* 0x000fda00000e0000 */
[----:B------:R-:W-:Y:S01]  /*1940*/  ULOP3.LUT UR35, UR9, 0x40, UR35, 0xf8, !UPT ;  /* 0x0000004009237892 */ /* 0x000fe2000f8ef823 */
[----:B------:R-:W-:Y:S11]  /*1950*/  BRA.U !UP0, `(.L_x_25) ;  /* 0x0000000108f07547 */ /* 0x000ff6000b800000 */
[----:B------:R-:W-:Y:S01]  /*1960*/  UMOV UR29, UR6 ;  /* 0x00000006001d7c82 */ /* 0x000fe20008000000 */
[----:B------:R-:W-:Y:S01]  /*1970*/  UMOV UR44, UR13 ;  /* 0x0000000d002c7c82 */ /* 0x000fe20008000000 */
[----:B------:R-:W-:-:S05]  /*1980*/  UMOV UR26, 0x20 ;  /* 0x00000020001a7882 */ /* 0x000fca0000000000 */
.L_x_31:
[----:B------:R-:W-:Y:S01]  /*1990*/  ULEA UR33, UR44, UR4, 0x3 ;  /* 0x000000042c217291 */ /* 0x000fe2000f8e18ff */
[----:B------:R-:W-:Y:S01]  /*19a0*/  @P5 MOV R3, 0xc000 ;  /* 0x0000c00000035802 */ /* 0x000fe20000000f00 */
[----:B--2-4-:R-:W-:Y:S10]  /*19b0*/  @P0 BRA `(.L_x_26) ;  /* 0x00000000000c0947 */ /* 0x014ff40003800000 */
[----:B------:R-:W-:-:S04]  /*19c0*/  SHF.L.U32 R4, R17, 0x1f, RZ ;  /* 0x0000001f11047819 */ /* 0x000fc800000006ff */
[----:B------:R-:W1:Y:S02]  /*19d0*/  SYNCS.PHASECHK.TRANS64.TRYWAIT P0, [UR33+0x20], R4 ;  /* 0x00002004ff0075a7 */ /* 0x000e640008001121 */
[----:B-1----:R-:W-:Y:S05]  /*19e0*/  @!P0 BRA `(.L_x_27) ;  /* 0x0000006000608947 */ /* 0x002fea0003800000 */
.L_x_26:
[----:B------:R2:W-:Y:S01]  /*19f0*/  @P5 SYNCS.ARRIVE.TRANS64 RZ, [UR33], R3 ;  /* 0x00000003ffff59a7 */ /* 0x0005e20008000021 */
[----:B------:R-:W-:Y:S02]  /*1a00*/  ULOP3.LUT UR8, UR7, 0x2, URZ, 0xfc, !UPT ;  /* 0x0000000207087892 */ /* 0x000fe4000f8efcff */
[----:B------:R-:W-:Y:S02]  /*1a10*/  UIADD3 UR29, UPT, UPT, UR29, 0x1, URZ ;  /* 0x000000011d1d7890 */ /* 0x000fe4000fffe0ff */
[----:B------:R-:W-:Y:S02]  /*1a20*/  UISETP.NE.AND UP0, UPT, UR8, 0x2, UPT ;  /* 0x000000020800788c */ /* 0x000fe4000bf05270 */
[----:B------:R-:W-:-:S07]  /*1a30*/  UISETP.NE.AND UP2, UPT, UR29, 0x1, UPT ;  /* 0x000000011d00788c */ /* 0x000fce000bf45270 */
[----:B------:R-:W-:Y:S05]  /*1a40*/  BRA.U UP0, `(.L_x_28) ;  /* 0x0000000100047547 */ /* 0x000fea000b800000 */
[----:B------:R-:W-:Y:S05]  /*1a50*/  BPT.TRAP 0x1 ;  /* 0x000000040000795c */ /* 0x000fea0000300000 */
.L_x_28:
[----:B------:R-:W-:Y:S04]  /*1a60*/  BSSY.RECONVERGENT B0, `(.L_x_29) ;  /* 0x0000003000007945 */ /* 0x000fe80003800200 */
[----:B------:R-:W-:Y:S05]  /*1a70*/  @!P4 BRA `(.L_x_30) ;  /* 0x000000000004c947 */ /* 0x000fea0003800000 */
[----:B------:R-:W-:Y:S05]  /*1a80*/  BPT.TRAP 0x1 ;  /* 0x000000040000795c */ /* 0x000fea0000300000 */
.L_x_30:
[----:B------:R-:W-:Y:S05]  /*1a90*/  BSYNC.RECONVERGENT B0 ;  /* 0x0000000000007941 */ /* 0x000fea0003800200 */
.L_x_29:
[----:B------:R-:W-:Y:S02]  /*1aa0*/  UIADD3 UR13, UPT, UPT, UR44, 0x1, URZ ;  /* 0x000000012c0d7890 */ /* 0x000fe4000fffe0ff */
[----:B------:R-:W-:Y:S02]  /*1ab0*/  ULEA UR24, UR44, UR4, 0xe ;  /* 0x000000042c187291 */ /* 0x000fe4000f8e70ff */
[----:B------:R-:W-:Y:S02]  /*1ac0*/  UISETP.NE.AND UP0, UPT, UR13, 0x4, UPT ;  /* 0x000000040d00788c */ /* 0x000fe4000bf05270 */
[----:B------:R-:W-:Y:S02]  /*1ad0*/  UIADD3 UR42, UP1, UPT, UR30, 0x80, URZ ;  /* 0x000000801e2a7890 */ /* 0x000fe4000ff3e0ff */
[----:B------:R-:W-:Y:S02]  /*1ae0*/  USEL UR9, URZ, 0x1, UP0 ;  /* 0x00000001ff097887 */ /* 0x000fe40008000000 */
[----:B------:R-:W-:-:S02]  /*1af0*/  USEL UR13, UR13, URZ, UP0 ;  /* 0x000000ff0d0d7287 */ /* 0x000fc40008000000 */
[----:B------:R-:W-:Y:S02]  /*1b00*/  UIADD3 UR40, UP0, UPT, UR30, 0x180, URZ ;  /* 0x000001801e287890 */ /* 0x000fe4000ff1e0ff */
[----:B------:R-:W-:Y:S01]  /*1b10*/  ULEA UR8, UR13, UR4, 0x3 ;  /* 0x000000040d087291 */ /* 0x000fe2000f8e18ff */
[----:B------:R-:W-:Y:S01]  /*1b20*/  LOP3.LUT R17, R17, UR9, RZ, 0x3c, !PT ;  /* 0x0000000911117c12 */ /* 0x000fe2000f8e3cff */
[----:B------:R-:W-:Y:S02]  /*1b30*/  UIADD3 UR34, UPT, UPT, UR26, -0x20, URZ ;  /* 0xffffffe01a227890 */ /* 0x000fe4000fffe0ff */
[----:B------:R-:W-:Y:S01]  /*1b40*/  ULOP3.LUT UR33, UR33, 0xfefffff8, URZ, 0xc0, !UPT ;  /* 0xfefffff821217892 */ /* 0x000fe2000f8ec0ff */
[----:B-1----:R-:W-:Y:S01]  /*1b50*/  SHF.L.U32 R2, R17, 0x1f, RZ ;  /* 0x0000001f11027819 */ /* 0x002fe200000006ff */
[----:B------:R-:W-:Y:S02]  /*1b60*/  UIADD3.X UR43, UPT, UPT, URZ, UR31, URZ, UP1, !UPT ;  /* 0x0000001fff2b7290 */ /* 0x000fe40008ffe4ff */
[----:B------:R-:W-:Y:S01]  /*1b70*/  UIADD3 UR32, UPT, UPT, UR24, 0x6400, URZ ;  /* 0x0000640018207890 */ /* 0x000fe2000fffe0ff */
[----:B------:R1:W4:Y:S01]  /*1b80*/  SYNCS.PHASECHK.TRANS64.TRYWAIT P0, [UR8+0x20], R2 ;  /* 0x00002002ff0075a7 */ /* 0x0003220008001108 */
[----:B------:R-:W-:-:S02]  /*1b90*/  ULEA UR8, UR44, UR4, 0xd ;  /* 0x000000042c087291 */ /* 0x000fc4000f8e68ff */
[----:B------:R-:W-:Y:S02]  /*1ba0*/  UIADD3 UR24, UPT, UPT, UR24, 0x8400, URZ ;  /* 0x0000840018187890 */ /* 0x000fe4000fffe0ff */
[----:B------:R-:W-:Y:S02]  /*1bb0*/  UIADD3.X UR41, UPT, UPT, URZ, UR31, URZ, UP0, !UPT ;  /* 0x0000001fff297290 */ /* 0x000fe400087fe4ff */
[----:B------:R-:W-:Y:S02]  /*1bc0*/  UIADD3 UR16, UPT, UPT, UR8, 0x16400, URZ ;  /* 0x0001640008107890 */ /* 0x000fe4000fffe0ff */
[----:B------:R-:W-:Y:S01]  /*1bd0*/  UIADD3 UR8, UPT, UPT, UR8, 0x17400, URZ ;  /* 0x0001740008087890 */ /* 0x000fe2000fffe0ff */
[----:B------:R-:W-:Y:S01]  /*1be0*/  UMOV UR38, 0x0 ;  /* 0x0000000000267882 */ /* 0x000fe20000000000 */
[----:B------:R-:W-:Y:S01]  /*1bf0*/  UMOV UR39, 0x10000000 ;  /* 0x1000000000277882 */ /* 0x000fe20000000000 */
[----:B------:R-:W-:Y:S01]  /*1c00*/  UMOV UR27, UR35 ;  /* 0x00000023001b7c82 */ /* 0x000fe20008000000 */
[----:B------:R-:W-:Y:S01]  /*1c10*/  UMOV UR28, UR36 ;  /* 0x00000024001c7c82 */ /* 0x000fe20008000000 */
[----:B------:R-:W-:Y:S01]  /*1c20*/  UMOV UR25, UR33 ;  /* 0x0000002100197c82 */ /* 0x000fe20008000000 */
[----:B------:R-:W-:Y:S01]  /*1c30*/  UMOV UR20, UR36 ;  /* 0x0000002400147c82 */ /* 0x000fe20008000000 */
[----:B------:R-:W-:Y:S01]  /*1c40*/  UMOV UR17, UR33 ;  /* 0x0000002100117c82 */ /* 0x000fe20008000000 */
[----:B------:R-:W-:Y:S01]  /*1c50*/  UMOV UR18, UR34 ;  /* 0x0000002200127c82 */ /* 0x000fe20008000000 */
[----:B------:R-:W-:Y:S01]  /*1c60*/  UTMALDG.3D.2CTA [UR32], [UR42], desc[UR38] ;  /* 0x000026202a0075b4 */ /* 0x000fe20008211000 */
[----:B------:R-:W-:Y:S01]  /*1c70*/  UMOV UR10, UR26 ;  /* 0x0000001a000a7c82 */ /* 0x000fe20008000000 */
[----:B------:R-:W-:Y:S01]  /*1c80*/  UMOV UR11, UR19 ;  /* 0x00000013000b7c82 */ /* 0x000fe20008000000 */
[----:B------:R-:W-:Y:S01]  /*1c90*/  UMOV UR12, UR36 ;  /* 0x00000024000c7c82 */ /* 0x000fe20008000000 */
[----:B------:R-:W-:Y:S01]  /*1ca0*/  UMOV UR9, UR33 ;  /* 0x0000002100097c82 */ /* 0x000fe20008000000 */
[----:B------:R-:W-:Y:S01]  /*1cb0*/  UMOV UR23, UR5 ;  /* 0x0000000500177c82 */ /* 0x000fe20008000000 */
[----:B------:R-:W-:Y:S01]  /*1cc0*/  UMOV UR44, UR13 ;  /* 0x0000000d002c7c82 */ /* 0x000fe20008000000 */
[----:B------:R2:W-:Y:S01]  /*1cd0*/  UTMALDG.3D.2CTA [UR24], [UR42], desc[UR38] ;  /* 0x000026182a0075b4 */ /* 0x0005e20008211000 */
[----:B------:R1:W-:Y:S01]  /*1ce0*/  UTMALDG.3D.2CTA [UR16], [UR40], desc[UR38] ;  /* 0x00002610280075b4 */ /* 0x0003e20008211000 */
[----:B------:R1:W-:Y:S01]  /*1cf0*/  UTMALDG.3D.2CTA [UR8], [UR40], desc[UR38] ;  /* 0x00002608280075b4 */ /* 0x0003e20008211000 */
[----:B--2---:R-:W-:Y:S01]  /*1d00*/  UIADD3 UR26, UPT, UPT, UR26, 0x40, URZ ;  /* 0x000000401a1a7890 */ /* 0x004fe2000fffe0ff */
[----:B-1----:R-:W-:Y:S11]  /*1d10*/  BRA.U UP2, `(.L_x_31) ;  /* 0xfffffffd021c7547 */ /* 0x002ff6000b83ffff */
.L_x_25:
[----:B------:R-:W-:Y:S01]  /*1d20*/  ULEA UR8, UR13, UR4, 0x3 ;  /* 0x000000040d087291 */ /* 0x000fe2000f8e18ff */
[----:B------:R-:W-:Y:S01]  /*1d30*/  SHF.L.U32 R2, R17, 0x1f, RZ ;  /* 0x0000001f11027819 */ /* 0x000fe200000006ff */
[----:B------:R-:W-:Y:S01]  /*1d40*/  @!P1 SYNCS.ARRIVE.TRANS64.A1T0 RZ, [UR4+0x78], RZ ;  /* 0x000078ffffff99a7 */ /* 0x000fe20008100004 */
[----:B------:R-:W-:-:S06]  /*1d50*/  UISETP.GT.AND UP0, UPT, UR22, UR21, UPT ;  /* 0x000000151600728c */ /* 0x000fcc000bf04270 */
[----:B--2-4-:R1:W2:Y:S03]  /*1d60*/  SYNCS.PHASECHK.TRANS64.TRYWAIT P0, [UR8+0x20], R2 ;  /* 0x00002002ff0075a7 */ /* 0x0142a60008001108 */
[----:B------:R-:W-:Y:S05]  /*1d70*/  BRA.U !UP0, `(.L_x_32) ;  /* 0x0000000108e87547 */ /* 0x000fea000b800000 */
[----:B------:R-:W-:Y:S01]  /*1d80*/  UIADD3 UR29, UPT, UPT, UR14, UR23, URZ ;  /* 0x000000170e1d7290 */ /* 0x000fe2000fffe0ff */
[----:B------:R-:W-:-:S11]  /*1d90*/  UMOV UR44, UR13 ;  /* 0x0000000d002c7c82 */ /* 0x000fd60008000000 */
.L_x_38:
[----:B------:R-:W-:Y:S01]  /*1da0*/  ULEA UR33, UR44, UR4, 0x3 ;  /* 0x000000042c217291 */ /* 0x000fe2000f8e18ff */
[----:B--2---:R-:W-:Y:S01]  /*1db0*/  @P5 MOV R3, 0xc000 ;  /* 0x0000c00000035802 */ /* 0x004fe20000000f00 */
[----:B-12---:R-:W-:Y:S10]  /*1dc0*/  @P0 BRA `(.L_x_33) ;  /* 0x00000000000c0947 */ /* 0x006ff40003800000 */
[----:B------:R-:W-:-:S04]  /*1dd0*/  SHF.L.U32 R4, R17, 0x1f, RZ ;  /* 0x0000001f11047819 */ /* 0x000fc800000006ff */
[----:B------:R-:W2:Y:S02]  /*1de0*/  SYNCS.PHASECHK.TRANS64.TRYWAIT P0, [UR33+0x20], R4 ;  /* 0x00002004ff0075a7 */ /* 0x000ea40008001121 */
[----:B--2---:R-:W-:Y:S05]  /*1df0*/  @!P0 BRA `(.L_x_34) ;  /* 0x0000005c00748947 */ /* 0x004fea0003800000 */
.L_x_33:
[----:B------:R2:W-:Y:S01]  /*1e00*/  @P5 SYNCS.ARRIVE.TRANS64 RZ, [UR33], R3 ;  /* 0x00000003ffff59a7 */ /* 0x0005e20008000021 */
[----:B------:R-:W-:-:S04]  /*1e10*/  ULOP3.LUT UR8, UR7, 0x2, URZ, 0xfc, !UPT ;  /* 0x0000000207087892 */ /* 0x000fc8000f8efcff */
[----:B------:R-:W-:-:S09]  /*1e20*/  UISETP.NE.AND UP0, UPT, UR8, 0x2, UPT ;  /* 0x000000020800788c */ /* 0x000fd2000bf05270 */
[----:B------:R-:W-:Y:S05]  /*1e30*/  BRA.U UP0, `(.L_x_35) ;  /* 0x0000000100047547 */ /* 0x000fea000b800000 */
[----:B------:R-:W-:Y:S05]  /*1e40*/  BPT.TRAP 0x1 ;  /* 0x000000040000795c */ /* 0x000fea0000300000 */
.L_x_35:
[----:B------:R-:W-:Y:S04]  /*1e50*/  BSSY.RECONVERGENT B0, `(.L_x_36) ;  /* 0x0000003000007945 */ /* 0x000fe80003800200 */
[----:B------:R-:W-:Y:S05]  /*1e60*/  @!P4 BRA `(.L_x_37) ;  /* 0x000000000004c947 */ /* 0x000fea0003800000 */
[----:B------:R-:W-:Y:S05]  /*1e70*/  BPT.TRAP 0x1 ;  /* 0x000000040000795c */ /* 0x000fea0000300000 */
.L_x_37:
[----:B------:R-:W-:Y:S05]  /*1e80*/  BSYNC.RECONVERGENT B0 ;  /* 0x0000000000007941 */ /* 0x000fea0003800200 */
.L_x_36:
[----:B------:R-:W-:Y:S02]  /*1e90*/  UIADD3 UR13, UPT, UPT, UR44, 0x1, URZ ;  /* 0x000000012c0d7890 */ /* 0x000fe4000fffe0ff */
[----:B------:R-:W-:Y:S02]  /*1ea0*/  ULEA UR24, UR44, UR4, 0xe ;  /* 0x000000042c187291 */ /* 0x000fe4000f8e70ff */
[----:B------:R-:W-:Y:S02]  /*1eb0*/  UISETP.NE.AND UP0, UPT, UR13, 0x4, UPT ;  /* 0x000000040d00788c */ /* 0x000fe4000bf05270 */
[----:B------:R-:W-:Y:S02]  /*1ec0*/  UIADD3 UR42, UP1, UPT, UR30, 0x80, URZ ;  /* 0x000000801e2a7890 */ /* 0x000fe4000ff3e0ff */
[----:B------:R-:W-:Y:S02]  /*1ed0*/  USEL UR9, URZ, 0x1, UP0 ;  /* 0x00000001ff097887 */ /* 0x000fe40008000000 */
[----:B------:R-:W-:-:S02]  /*1ee0*/  USEL UR13, UR13, URZ, UP0 ;  /* 0x000000ff0d0d7287 */ /* 0x000fc40008000000 */
[----:B------:R-:W-:Y:S02]  /*1ef0*/  USHF.L.U32 UR34, UR23, 0x6, URZ ;  /* 0x0000000617227899 */ /* 0x000fe400080006ff */
[----:B------:R-:W-:Y:S01]  /*1f00*/  ULEA UR8, UR13, UR4, 0x3 ;  /* 0x000000040d087291 */ /* 0x000fe2000f8e18ff */
[----:B------:R-:W-:Y:S01]  /*1f10*/  LOP3.LUT R17, R17, UR9, RZ, 0x3c, !PT ;  /* 0x0000000911117c12 */ /* 0x000fe2000f8e3cff */
[----:B------:R-:W-:Y:S02]  /*1f20*/  UIADD3 UR40, UP0, UPT, UR30, 0x180, URZ ;  /* 0x000001801e287890 */ /* 0x000fe4000ff1e0ff */
[----:B------:R-:W-:Y:S01]  /*1f30*/  ULOP3.LUT UR33, UR33, 0xfefffff8, URZ, 0xc0, !UPT ;  /* 0xfefffff821217892 */ /* 0x000fe2000f8ec0ff */
[----:B-1----:R-:W-:Y:S01]  /*1f40*/  SHF.L.U32 R2, R17, 0x1f, RZ ;  /* 0x0000001f11027819 */ /* 0x002fe200000006ff */
[----:B------:R-:W-:Y:S02]  /*1f50*/  UIADD3.X UR43, UPT, UPT, URZ, UR31, URZ, UP1, !UPT ;  /* 0x0000001fff2b7290 */ /* 0x000fe40008ffe4ff */
[----:B------:R-:W-:Y:S01]  /*1f60*/  UIADD3 UR32, UPT, UPT, UR24, 0x6400, URZ ;  /* 0x0000640018207890 */ /* 0x000fe2000fffe0ff */
[----:B------:R4:W1:Y:S01]  /*1f70*/  SYNCS.PHASECHK.TRANS64.TRYWAIT P0, [UR8+0x20], R2 ;  /* 0x00002002ff0075a7 */ /* 0x0008620008001108 */
[----:B------:R-:W-:-:S02]  /*1f80*/  ULEA UR8, UR44, UR4, 0xd ;  /* 0x000000042c087291 */ /* 0x000fc4000f8e68ff */
[----:B------:R-:W-:Y:S02]  /*1f90*/  UIADD3 UR26, UPT, UPT, UR34, 0x20, URZ ;  /* 0x00000020221a7890 */ /* 0x000fe4000fffe0ff */
        /* <DEDUP_REMOVED lines=12> */
[----:B------:R4:W-:Y:S01]  /*2060*/  UTMALDG.3D.2CTA [UR32], [UR42], desc[UR38] ;  /* 0x000026202a0075b4 */ /* 0x0009e20008211000 */
[----:B------:R-:W-:Y:S01]  /*2070*/  UMOV UR11, UR19 ;  /* 0x00000013000b7c82 */ /* 0x000fe20008000000 */
[----:B------:R-:W-:Y:S01]  /*2080*/  UMOV UR12, UR36 ;  /* 0x00000024000c7c82 */ /* 0x000fe20008000000 */
[----:B------:R-:W-:Y:S01]  /*2090*/  UMOV UR9, UR33 ;  /* 0x0000002100097c82 */ /* 0x000fe20008000000 */
[----:B------:R-:W-:Y:S01]  /*20a0*/  UMOV UR10, UR26 ;  /* 0x0000001a000a7c82 */ /* 0x000fe20008000000 */
[----:B------:R-:W-:Y:S01]  /*20b0*/  UIADD3 UR23, UPT, UPT, UR23, 0x1, URZ ;  /* 0x0000000117177890 */ /* 0x000fe2000fffe0ff */
[----:B------:R-:W-:Y:S01]  /*20c0*/  UMOV UR44, UR13 ;  /* 0x0000000d002c7c82 */ /* 0x000fe20008000000 */
[----:B------:R4:W-:Y:S02]  /*20d0*/  UTMALDG.3D.2CTA [UR24], [UR42], desc[UR38] ;  /* 0x000026182a0075b4 */ /* 0x0009e40008211000 */
[----:B------:R-:W-:Y:S01]  /*20e0*/  UISETP.NE.AND UP0, UPT, UR23, UR29, UPT ;  /* 0x0000001d1700728c */ /* 0x000fe2000bf05270 */
[----:B------:R4:W-:Y:S01]  /*20f0*/  UTMALDG.3D.2CTA [UR16], [UR40], desc[UR38] ;  /* 0x00002610280075b4 */ /* 0x0009e20008211000 */
[----:B------:R4:W-:Y:S07]  /*2100*/  UTMALDG.3D.2CTA [UR8], [UR40], desc[UR38] ;  /* 0x00002608280075b4 */ /* 0x0009ee0008211000 */
[----:B----4-:R-:W-:Y:S05]  /*2110*/  BRA.U UP0, `(.L_x_38) ;  /* 0xfffffffd00207547 */ /* 0x010fea000b83ffff */
.L_x_32:
[C---:B-1----:R-:W-:Y:S01]  /*2120*/  LEA R2, R16.reuse, UR4, 0x3 ;  /* 0x0000000410027c11 */ /* 0x042fe2000f8e18ff */
[----:B------:R-:W-:Y:S01]  /*2130*/  NOP ;  /* 0x0000000000007918 */ /* 0x000fe20000000000 */
[----:B--2---:R-:W-:Y:S02]  /*2140*/  SHF.L.U32 R3, R13, 0x1f, RZ ;  /* 0x0000001f0d037819 */ /* 0x004fe400000006ff */
[----:B------:R-:W-:Y:S02]  /*2150*/  LEA R4, R16, UR4, 0x4 ;  /* 0x0000000410047c11 */ /* 0x000fe4000f8e20ff */
[----:B------:R-:W1:Y:S02]  /*2160*/  SYNCS.PHASECHK.TRANS64.TRYWAIT P0, [R2+URZ+0x80], R3 ;  /* 0x00008003020075a7 */ /* 0x000e6400080011ff */
[----:B-1----:R-:W-:Y:S05]  /*2170*/  @!P0 BRA `(.L_x_39) ;  /* 0x0000005800ac8947 */ /* 0x002fea0003800000 */
.L_x_136:
[----:B------:R-:W2:Y:S01]  /*2180*/  LDS.128 R4, [R4+0x110] ;  /* 0x0001100004047984 */ /* 0x000ea20000000c00 */
[----:B------:R-:W-:Y:S01]  /*2190*/  ISETP.GE.AND P0, PT, R26, 0x1, PT ;  /* 0x000000011a00780c */ /* 0x000fe20003f06270 */
[----:B-1----:R-:W-:Y:S01]  /*21a0*/  VIADD R2, R2, 0x90 ;  /* 0x0000009002027836 */ /* 0x002fe20000000000 */
[----:B------:R-:W-:Y:S01]  /*21b0*/  @!PT LDS RZ, [RZ] ;  /* 0x00000000fffff984 */ /* 0x000fe20000000800 */
[----:B------:R-:W-:Y:S01]  /*21c0*/  @!PT LDS RZ, [RZ] ;  /* 0x00000000fffff984 */ /* 0x000fe20000000800 */
[----:B------:R-:W-:Y:S01]  /*21d0*/  @!PT LDS RZ, [RZ] ;  /* 0x00000000fffff984 */ /* 0x000fe20000000800 */
[----:B------:R-:W-:Y:S01]  /*21e0*/  @!PT LDS RZ, [RZ] ;  /* 0x00000000fffff984 */ /* 0x000fe20000000800 */
[----:B------:R1:W-:Y:S06]  /*21f0*/  MEMBAR.ALL.CTA ;  /* 0x0000000000007992 */ /* 0x0003ec0000008000 */
[----:B-1----:R-:W1:Y:S01]  /*2200*/  FENCE.VIEW.ASYNC.S ;  /* 0x00000000000073c6 */ /* 0x002e620000000000 */
[----:B------:R-:W-:-:S04]  /*2210*/  PRMT R2, RZ, 0x654, R2 ;  /* 0x00000654ff027816 */ /* 0x000fc80000000002 */
[----:B-1----:R1:W-:Y:S01]  /*2220*/  SYNCS.ARRIVE.TRANS64.RED.A1T0 RZ, [R2+URZ], RZ ;  /* 0x000000ff02ff79a7 */ /* 0x0023e200081004ff */
[----:B--2---:R-:W-:-:S13]  /*2230*/  LOP3.LUT P2, RZ, R6, 0x1, RZ, 0xc0, !PT ;  /* 0x0000000106ff7812 */ /* 0x004fda000784c0ff */
[----:B------:R-:W-:Y:S01]  /*2240*/  @P2 SHF.R.U32.HI R3, RZ, 0x10, R5 ;  /* 0x00000010ff032819 */ /* 0x000fe20000011605 */
[----:B------:R-:W-:Y:S01]  /*2250*/  VOTEU.ANY UP0, P2 ;  /* 0x0000000000ff7886 */ /* 0x000fe20001000100 */
[----:B------:R-:W-:Y:S02]  /*2260*/  @P2 MOV R10, R4 ;  /* 0x00000004000a2202 */ /* 0x000fe40000000f00 */
[----:B------:R-:W-:Y:S02]  /*2270*/  @P2 R2UR.BROADCAST UR8, R3 ;  /* 0x00000000030822ca */ /* 0x000fe400008e0000 */
[----:B------:R-:W-:-:S11]  /*2280*/  @P2 LOP3.LUT R9, R5, 0xffff, RZ, 0xc0, !PT ;  /* 0x0000ffff05092812 */ /* 0x000fd600078ec0ff */
[----:B------:R-:W-:Y:S01]  /*2290*/  @UP0 UMOV UR36, UR8 ;  /* 0x0000000800240c82 */ /* 0x000fe20008000000 */
[----:B-1----:R-:W-:Y:S05]  /*22a0*/  @!P0 BRA `(.L_x_40) ;  /* 0x0000000000b88947 */ /* 0x002fea0003800000 */
[----:B------:R-:W3:Y:S01]  /*22b0*/  LDC.64 R4, c[0x0][0xb18] ;  /* 0x0002c600ff047b82 */ /* 0x000ee20000000a00 */
[----:B------:R-:W-:-:S07]  /*22c0*/  ISETP.NE.AND P3, PT, R26, 0x1, PT ;  /* 0x000000011a00780c */ /* 0x000fce0003f65270 */
[----:B------:R-:W1:Y:S08]  /*22d0*/  LDC.64 R6, c[0x0][0xb10] ;  /* 0x0002c400ff067b82 */ /* 0x000e700000000a00 */
[----:B------:R-:W2:Y:S08]  /*22e0*/  LDC R14, c[0x0][0xb20] ;  /* 0x0002c800ff0e7b82 */ /* 0x000eb00000000800 */
[----:B------:R-:W4:Y:S01]  /*22f0*/  LDC R15, c[0x0][0xb0c] ;  /* 0x0002c300ff0f7b82 */ /* 0x000f220000000800 */
[----:B---3--:R-:W-:Y:S01]  /*2300*/  IMAD.HI.U32 R21, R0, R5, RZ ;  /* 0x0000000500157227 */ /* 0x008fe200078e00ff */
[----:B------:R-:W-:-:S03]  /*2310*/  ISETP.NE.AND P0, PT, R4, 0x1, PT ;  /* 0x000000010400780c */ /* 0x000fc60003f05270 */
[----:B------:R-:W-:-:S03]  /*2320*/  IMAD.HI.U32 R5, R9, R5, RZ ;  /* 0x0000000509057227 */ /* 0x000fc600078e00ff */
[----:B------:R-:W3:Y:S01]  /*2330*/  LDC.64 R2, c[0x0][0xb28] ;  /* 0x0002ca00ff027b82 */ /* 0x000ee20000000a00 */
[----:B-1----:R-:W-:-:S04]  /*2340*/  IMAD.HI.U32 R22, R8, R6, RZ ;  /* 0x0000000608167227 */ /* 0x002fc800078e00ff */
[----:B------:R-:W-:Y:S01]  /*2350*/  IMAD.HI.U32 R23, R10, R6, RZ ;  /* 0x000000060a177227 */ /* 0x000fe200078e00ff */
[----:B------:R-:W-:Y:S02]  /*2360*/  SHF.R.U32.HI R22, RZ, R7, R22 ;  /* 0x00000007ff167219 */ /* 0x000fe40000011616 */
[-C--:B--2---:R-:W-:Y:S02]  /*2370*/  SHF.R.U32.HI R21, RZ, R14.reuse, R21 ;  /* 0x0000000eff157219 */ /* 0x084fe40000011615 */
[----:B------:R-:W-:Y:S02]  /*2380*/  SHF.R.U32.HI R5, RZ, R14, R5 ;  /* 0x0000000eff057219 */ /* 0x000fe40000011605 */
[----:B------:R-:W-:Y:S02]  /*2390*/  SEL R21, R0, R21, !P0 ;  /* 0x0000001500157207 */ /* 0x000fe40004000000 */
[----:B------:R-:W-:Y:S02]  /*23a0*/  SHF.R.U32.HI R23, RZ, R7, R23 ;  /* 0x00000007ff177219 */ /* 0x000fe40000011617 */
[----:B----4-:R-:W-:-:S02]  /*23b0*/  ISETP.NE.AND P1, PT, R15, 0x1, PT ;  /* 0x000000010f00780c */ /* 0x010fc40003f25270 */
[----:B------:R-:W-:Y:S02]  /*23c0*/  SEL R5, R9, R5, !P0 ;  /* 0x0000000509057207 */ /* 0x000fe40004000000 */
[----:B------:R-:W-:Y:S02]  /*23d0*/  SEL R22, R8, R22, !P1 ;  /* 0x0000001608167207 */ /* 0x000fe40004800000 */
[----:B------:R-:W-:Y:S01]  /*23e0*/  SEL R23, R10, R23, !P1 ;  /* 0x000000170a177207 */ /* 0x000fe20004800000 */
[----:B---3--:R-:W-:-:S04]  /*23f0*/  IMAD.HI.U32 R20, R21, R2, RZ ;  /* 0x0000000215147227 */ /* 0x008fc800078e00ff */
        /* <DEDUP_REMOVED lines=10> */
[----:B------:R-:W-:-:S04]  /*24a0*/  @!P0 IMAD.HI.U32 R7, R23, R2, RZ ;  /* 0x0000000217078227 */ /* 0x000fc800078e00ff */
[----:B------:R-:W-:Y:S01]  /*24b0*/  IMAD.MOV R2, RZ, RZ, -R6 ;  /* 0x000000ffff027224 */ /* 0x000fe200078e0a06 */
[----:B------:R-:W-:Y:S02]  /*24c0*/  @!P0 SHF.R.U32.HI R3, RZ, R3, R7 ;  /* 0x00000003ff038219 */ /* 0x000fe40000011607 */
[----:B------:R-:W-:Y:S01]  /*24d0*/  IADD3 R7, PT, PT, -R5, RZ, RZ ;  /* 0x000000ff05077210 */ /* 0x000fe20007ffe1ff */
[----:B------:R-:W-:Y:S01]  /*24e0*/  IMAD R2, R26, R2, R5 ;  /* 0x000000021a027224 */ /* 0x000fe200078e0205 */
        /* <DEDUP_REMOVED lines=10> */
.L_x_40:
[----:B------:R-:W1:Y:S02]  /*2590*/  LDCU UR8, c[0x0][0xb30] ;  /* 0x00016600ff0877ac */ /* 0x000e640008000800 */
[----:B-1----:R-:W-:-:S09]  /*25a0*/  UISETP.NE.AND UP0, UPT, UR8, 0x1, UPT ;  /* 0x000000010800788c */ /* 0x002fd2000bf05270 */
[----:B------:R-:W-:Y:S05]  /*25b0*/  BRA.U UP0, `(.L_x_41) ;  /* 0x0000000100407547 */ /* 0x000fea000b800000 */
[----:B------:R-:W1:Y:S08]  /*25c0*/  LDC.64 R4, c[0x0][0xb10] ;  /* 0x0002c400ff047b82 */ /* 0x000e700000000a00 */
[----:B------:R-:W2:Y:S08]  /*25d0*/  LDC.64 R2, c[0x0][0xb18] ;  /* 0x0002c600ff027b82 */ /* 0x000eb00000000a00 */
[----:B------:R-:W4:Y:S08]  /*25e0*/  LDC R6, c[0x0][0xb20] ;  /* 0x0002c800ff067b82 */ /* 0x000f300000000800 */
[----:B------:R-:W3:Y:S01]  /*25f0*/  LDC R7, c[0x0][0xb0c] ;  /* 0x0002c300ff077b82 */ /* 0x000ee20000000800 */
[----:B-1----:R-:W-:-:S05]  /*2600*/  IMAD.HI.U32 R4, R10, R4, RZ ;  /* 0x000000040a047227 */ /* 0x002fca00078e00ff */
[----:B------:R-:W-:Y:S01]  /*2610*/  SHF.R.U32.HI R4, RZ, R5, R4 ;  /* 0x00000005ff047219 */ /* 0x000fe20000011604 */
[----:B--2---:R-:W-:Y:S01]  /*2620*/  IMAD.HI.U32 R3, R9, R3, RZ ;  /* 0x0000000309037227 */ /* 0x004fe200078e00ff */
[----:B------:R-:W-:-:S04]  /*2630*/  ISETP.NE.AND P0, PT, R2, 0x1, PT ;  /* 0x000000010200780c */ /* 0x000fc80003f05270 */
[----:B----4-:R-:W-:-:S04]  /*2640*/  SHF.R.U32.HI R3, RZ, R6, R3 ;  /* 0x00000006ff037219 */ /* 0x010fc80000011603 */
[----:B------:R-:W-:Y:S02]  /*2650*/  SEL R3, R9, R3, !P0 ;  /* 0x0000000309037207 */ /* 0x000fe40004000000 */
[----:B---3--:R-:W-:-:S04]  /*2660*/  ISETP.NE.AND P1, PT, R7, 0x1, PT ;  /* 0x000000010700780c */ /* 0x008fc80003f25270 */
[----:B------:R-:W-:-:S05]  /*2670*/  SEL R4, R10, R4, !P1 ;  /* 0x000000040a047207 */ /* 0x000fca0004800000 */
[----:B------:R-:W-:Y:S02]  /*2680*/  IMAD.IADD R5, R3, 0x1, -R4 ;  /* 0x0000000103057824 */ /* 0x000fe400078e0a04 */
[----:B------:R-:W-:Y:S02]  /*2690*/  IMAD.IADD R3, R4, 0x1, -R3 ;  /* 0x0000000104037824 */ /* 0x000fe400078e0a03 */
[----:B------:R-:W-:Y:S02]  /*26a0*/  IMAD R10, R5, R7, R10 ;  /* 0x00000007050a7224 */ /* 0x000fe400078e020a */
[----:B------:R-:W-:-:S07]  /*26b0*/  IMAD R9, R3, R2, R9 ;  /* 0x0000000203097224 */ /* 0x000fce00078e0209 */
.L_x_41:
[----:B------:R-:W-:Y:S01]  /*26c0*/  VIADD R16, R16, 0x1 ;  /* 0x0000000110107836 */ /* 0x000fe20000000000 */
[----:B------:R-:W-:Y:S01]  /*26d0*/  PLOP3.LUT P1, PT, PT, PT, PT, 0x80, 0x8 ;  /* 0x000000000008781c */ /* 0x000fe20003f2f070 */
[----:B------:R-:W-:Y:S02]  /*26e0*/  IMAD.IADD R14, R10, 0x1, R63 ;  /* 0x000000010a0e7824 */ /* 0x000fe400078e023f */
[----:B------:R-:W-:Y:S01]  /*26f0*/  IMAD.IADD R15, R9, 0x1, R62 ;  /* 0x00000001090f7824 */ /* 0x000fe200078e023e */
[----:B------:R-:W-:-:S04]  /*2700*/  ISETP.NE.AND P0, PT, R16, 0x2, PT ;  /* 0x000000021000780c */ /* 0x000fc80003f05270 */
[----:B------:R-:W-:Y:S02]  /*2710*/  SEL R2, RZ, 0x1, P0 ;  /* 0x00000001ff027807 */ /* 0x000fe40000000000 */
[----:B------:R-:W-:Y:S02]  /*2720*/  SEL R16, R16, RZ, P0 ;  /* 0x000000ff10107207 */ /* 0x000fe40000000000 */
[----:B------:R-:W-:Y:S01]  /*2730*/  LOP3.LUT R13, R13, R2, RZ, 0x3c, !PT ;  /* 0x000000020d0d7212 */ /* 0x000fe200078e3cff */
[----:B------:R-:W-:Y:S06]  /*2740*/  @P2 BRA `(.L_x_42) ;  /* 0xfffffff000002947 */ /* 0x000fec000383ffff */
[----:B------:R-:W-:Y:S01]  /*2750*/  UIADD3 UR4, UPT, UPT, UR4, 0x20, URZ ;  /* 0x0000002004047890 */ /* 0x000fe2000fffe0ff */
[----:B------:R-:W-:-:S03]  /*2760*/  SHF.L.U32 R2, R17, 0x1f, RZ ;  /* 0x0000001f11027819 */ /* 0x000fc600000006ff */
[----:B------:R-:W-:-:S09]  /*2770*/  ULEA UR5, UR13, UR4, 0x3 ;  /* 0x000000040d057291 */ /* 0x000fd2000f8e18ff */
[----:B------:R-:W1:Y:S02]  /*2780*/  SYNCS.PHASECHK.TRANS64.TRYWAIT P0, [UR5], R2 ;  /* 0x00000002ff0075a7 */ /* 0x000e640008001105 */
[----:B-1----:R-:W-:Y:S05]  /*2790*/  @!P0 BRA `(.L_x_43) ;  /* 0x0000005400388947 */ /* 0x002fea0003800000 */
.L_x_138:
[----:B------:R-:W-:-:S04]  /*27a0*/  UIADD3 UR6, UPT, UPT, UR13, 0x1, URZ ;  /* 0x000000010d067890 */ /* 0x000fc8000fffe0ff */
[----:B------:R-:W-:-:S04]  /*27b0*/  UISETP.NE.AND UP0, UPT, UR6, 0x4, UPT ;  /* 0x000000040600788c */ /* 0x000fc8000bf05270 */
[----:B------:R-:W-:Y:S02]  /*27c0*/  USEL UR7, URZ, 0x1, UP0 ;  /* 0x00000001ff077887 */ /* 0x000fe40008000000 */
[----:B------:R-:W-:-:S04]  /*27d0*/  USEL UR6, UR6, URZ, UP0 ;  /* 0x000000ff06067287 */ /* 0x000fc80008000000 */
[----:B------:R-:W-:Y:S01]  /*27e0*/  ULEA UR5, UR6, UR4, 0x3 ;  /* 0x0000000406057291 */ /* 0x000fe2000f8e18ff */
[----:B-1----:R-:W-:-:S04]  /*27f0*/  LOP3.LUT R2, R17, UR7, RZ, 0x3c, !PT ;  /* 0x0000000711027c12 */ /* 0x002fc8000f8e3cff */
[----:B------:R-:W-:-:S04]  /*2800*/  SHF.L.U32 R3, R2, 0x1f, RZ ;  /* 0x0000001f02037819 */ /* 0x000fc800000006ff */
[----:B------:R-:W1:Y:S02]  /*2810*/  SYNCS.PHASECHK.TRANS64.TRYWAIT P0, [UR5], R3 ;  /* 0x00000003ff0075a7 */ /* 0x000e640008001105 */
[----:B-1----:R-:W-:Y:S05]  /*2820*/  @!P0 BRA `(.L_x_44) ;  /* 0x00000054002c8947 */ /* 0x002fea0003800000 */
.L_x_140:
[----:B------:R-:W-:-:S04]  /*2830*/  UIADD3 UR6, UPT, UPT, UR6, 0x1, URZ ;  /* 0x0000000106067890 */ /* 0x000fc8000fffe0ff */
[----:B------:R-:W-:-:S04]  /*2840*/  UISETP.NE.AND UP0, UPT, UR6, 0x4, UPT ;  /* 0x000000040600788c */ /* 0x000fc8000bf05270 */
[----:B------:R-:W-:Y:S02]  /*2850*/  USEL UR7, URZ, 0x1, UP0 ;  /* 0x00000001ff077887 */ /* 0x000fe40008000000 */
[----:B------:R-:W-:-:S04]  /*2860*/  USEL UR6, UR6, URZ, UP0 ;  /* 0x000000ff06067287 */ /* 0x000fc80008000000 */
[----:B------:R-:W-:Y:S01]  /*2870*/  ULEA UR5, UR6, UR4, 0x3 ;  /* 0x0000000406057291 */ /* 0x000fe2000f8e18ff */
[----:B------:R-:W-:-:S04]  /*2880*/  LOP3.LUT R2, R2, UR7, RZ, 0x3c, !PT ;  /* 0x0000000702027c12 */ /* 0x000fc8000f8e3cff */
[----:B-1----:R-:W-:-:S04]  /*2890*/  SHF.L.U32 R3, R2, 0x1f, RZ ;  /* 0x0000001f02037819 */ /* 0x002fc800000006ff */
[----:B------:R-:W1:Y:S02]  /*28a0*/  SYNCS.PHASECHK.TRANS64.TRYWAIT P0, [UR5], R3 ;  /* 0x00000003ff0075a7 */ /* 0x000e640008001105 */
[----:B-1----:R-:W-:Y:S05]  /*28b0*/  @!P0 BRA `(.L_x_45) ;  /* 0x0000005400208947 */ /* 0x002fea0003800000 */
.L_x_142:
[----:B------:R-:W-:-:S04]  /*28c0*/  UIADD3 UR6, UPT, UPT, UR6, 0x1, URZ ;  /* 0x0000000106067890 */ /* 0x000fc8000fffe0ff */
[----:B------:R-:W-:-:S04]  /*28d0*/  UISETP.NE.AND UP0, UPT, UR6, 0x4, UPT ;  /* 0x000000040600788c */ /* 0x000fc8000bf05270 */
[----:B------:R-:W-:Y:S02]  /*28e0*/  USEL UR5, URZ, 0x1, UP0 ;  /* 0x00000001ff057887 */ /* 0x000fe40008000000 */
[----:B------:R-:W-:-:S04]  /*28f0*/  USEL UR6, UR6, URZ, UP0 ;  /* 0x000000ff06067287 */ /* 0x000fc80008000000 */
[----:B------:R-:W-:Y:S01]  /*2900*/  ULEA UR6, UR6, UR4, 0x3 ;  /* 0x0000000406067291 */ /* 0x000fe2000f8e18ff */
[----:B------:R-:W-:-:S04]  /*2910*/  LOP3.LUT R2, R2, UR5, RZ, 0x3c, !PT ;  /* 0x0000000502027c12 */ /* 0x000fc8000f8e3cff */
[----:B------:R-:W-:Y:S01]  /*2920*/  SHF.L.U32 R2, R2, 0x1f, RZ ;  /* 0x0000001f02027819 */ /* 0x000fe200000006ff */
[----:B-1-3--:R-:W-:-:S07]  /*2930*/  IMAD.U32 R0, RZ, RZ, UR6 ;  /* 0x00000006ff007e24 */ /* 0x00afce000f8e00ff */
.L_x_46:
[----:B-1----:R1:W2:Y:S02]  /*2940*/  SYNCS.PHASECHK.TRANS64.TRYWAIT P0, [R0+URZ], R2 ;  /* 0x00000002000075a7 */ /* 0x0022a400080011ff */
[----:B--2---:R-:W-:Y:S05]  /*2950*/  @!P0 NANOSLEEP.SYNCS 0x989680 ;  /* 0x009896800000895d */ /* 0x004fea0003900000 */
[----:B------:R-:W2:Y:S02]  /*2960*/  @!P0 SYNCS.PHASECHK.TRANS64 P0, [R0+URZ], R2 ;  /* 0x00000002000085a7 */ /* 0x000ea400080010ff */
[----:B--2---:R-:W-:Y:S05]  /*2970*/  @P0 EXIT ;  /* 0x000000000000094d */ /* 0x004fea0003800000 */
[----:B------:R-:W-:Y:S05]  /*2980*/  BRA `(.L_x_46) ;  /* 0xfffffffc00ec7947 */ /* 0x000fea000383ffff */
.L_x_22:
[----:B------:R-:W-:-:S04]  /*2990*/  UISETP.NE.AND UP1, UPT, UR37, URZ, UPT ;  /* 0x000000ff2500728c */ /* 0x000fc8000bf25270 */
[----:B------:R-:W-:-:S09]  /*29a0*/  UISETP.NE.OR UP1, UPT, UR10, 0x1, UP1 ;  /* 0x000000010a00788c */ /* 0x000fd20008f25670 */
[----:B------:R-:W-:Y:S05]  /*29b0*/  BRA.U UP1, `(.L_x_47) ;  /* 0x00000005014c7547 */ /* 0x000fea000b800000 */
[----:B------:R-:W-:Y:S01]  /*29c0*/  HFMA2 R11, -RZ, RZ, 0, 0 ;  /* 0x00000000ff0b7431 */ /* 0x000fe200000001ff */
[----:B------:R-:W-:Y:S01]  /*29d0*/  ISETP.GE.U32.AND P2, PT, R10, 0x2, PT ;  /* 0x000000020a00780c */ /* 0x000fe20003f46070 */
[----:B------:R-:W-:Y:S01]  /*29e0*/  IMAD.MOV.U32 R12, RZ, RZ, 0x1 ;  /* 0x00000001ff0c7424 */ /* 0x000fe200078e00ff */
[----:B------:R-:W-:Y:S01]  /*29f0*/  CS2R R8, SRZ ;  /* 0x0000000000087805 */ /* 0x000fe2000001ff00 */
[----:B------:R-:W-:Y:S01]  /*2a00*/  IMAD.MOV.U32 R3, RZ, RZ, RZ ;  /* 0x000000ffff037224 */ /* 0x000fe200078e00ff */
[----:B------:R-:W-:Y:S01]  /*2a10*/  UMOV UR4, 0x400 ;  /* 0x0000040000047882 */ /* 0x000fe20000000000 */
[----:B------:R-:W-:Y:S01]  /*2a20*/  UMOV UR6, URZ ;  /* 0x000000ff00067c82 */ /* 0x000fe20008000000 */
[----:B------:R-:W-:-:S12]  /*2a30*/  ULEA UR37, UR37, UR4, 0x18 ;  /* 0x0000000425257291 */ /* 0x000fd8000f8ec0ff */
.L_x_51:
[----:B------:R-:W-:Y:S02]  /*2a40*/  LEA R0, R3, UR37, 0x3 ;  /* 0x0000002503007c11 */ /* 0x000fe4000f8e18ff */
[----:B------:R-:W-:-:S03]  /*2a50*/  SHF.L.U32 R4, R8, 0x1f, RZ ;  /* 0x0000001f08047819 */ /* 0x000fc600000006ff */
[----:B------:R-:W-:Y:S01]  /*2a60*/  VIADD R5, R0, 0xf0 ;  /* 0x000000f000057836 */ /* 0x000fe20000000000 */
[----:B------:R-:W1:Y:S02]  /*2a70*/  SYNCS.PHASECHK.TRANS64.TRYWAIT P0, [R0+URZ+0xe0], R4 ;  /* 0x0000e004000075a7 */ /* 0x000e6400080011ff */
[----:B-1----:R-:W-:Y:S05]  /*2a80*/  @!P0 BRA `(.L_x_48) ;  /* 0x0000005000c48947 */ /* 0x002fea0003800000 */
.L_x_143:
[----:B------:R-:W-:Y:S01]  /*2a90*/  ULEA UR5, UR6, UR37, 0x3 ;  /* 0x0000002506057291 */ /* 0x000fe2000f8e18ff */
[----:B-1----:R-:W-:Y:S01]  /*2aa0*/  PRMT R0, RZ, 0x654, R5 ;  /* 0x00000654ff007816 */ /* 0x002fe20000000005 */
[----:B------:R-:W-:Y:S01]  /*2ab0*/  @!P2 IMAD.MOV.U32 R4, RZ, RZ, 0x10 ;  /* 0x00000010ff04a424 */ /* 0x000fe200078e00ff */
[----:B------:R-:W-:Y:S01]  /*2ac0*/  SHF.L.U32 R5, R12, 0x1f, RZ ;  /* 0x0000001f0c057819 */ /* 0x000fe200000006ff */
[----:B------:R-:W-:Y:S01]  /*2ad0*/  UIADD3 UR4, UPT, UPT, UR5, 0x80, URZ ;  /* 0x0000008005047890 */ /* 0x000fe2000fffe0ff */
[----:B------:R1:W-:Y:S05]  /*2ae0*/  SYNCS.ARRIVE.TRANS64.RED.A1T0 RZ, [R0+URZ], RZ ;  /* 0x000000ff00ff79a7 */ /* 0x0003ea00081004ff */
[----:B------:R-:W-:Y:S01]  /*2af0*/  IMAD.U32 R6, RZ, RZ, UR4 ;  /* 0x00000004ff067e24 */ /* 0x000fe2000f8e00ff */
[----:B------:R-:W2:Y:S04]  /*2b00*/  SYNCS.PHASECHK.TRANS64.TRYWAIT P0, [UR5+0x90], R5 ;  /* 0x00009005ff0075a7 */ /* 0x000ea80008001105 */
[----:B------:R-:W-:Y:S01]  /*2b10*/  PRMT R6, R10, 0x654, R6 ;  /* 0x000006540a067816 */ /* 0x000fe20000000006 */
[----:B-12---:R-:W-:Y:S06]  /*2b20*/  @!P0 BRA `(.L_x_49) ;  /* 0x0000005000b08947 */ /* 0x006fec0003800000 */
.L_x_145:
[----:B------:R-:W-:Y:S01]  /*2b30*/  ULEA UR4, UR6, UR37, 0x4 ;  /* 0x0000002506047291 */ /* 0x000fe2000f8e20ff */
[----:B------:R-:W-:Y:S01]  /*2b40*/  SEL R2, R6, R2, !P2 ;  /* 0x0000000206027207 */ /* 0x000fe20005000000 */
[----:B------:R-:W-:Y:S01]  /*2b50*/  UIADD3 UR5, UPT, UPT, UR5, 0x80, URZ ;  /* 0x0000008005057890 */ /* 0x000fe2000fffe0ff */
[----:B-1----:R-:W-:Y:S01]  /*2b60*/  LEA R0, R11, UR37, 0x3 ;  /* 0x000000250b007c11 */ /* 0x002fe2000f8e18ff */
[----:B------:R-:W-:Y:S01]  /*2b70*/  UIADD3 UR4, UPT, UPT, UR4, 0x110, URZ ;  /* 0x0000011004047890 */ /* 0x000fe2000fffe0ff */
[----:B------:R1:W-:Y:S01]  /*2b80*/  @!P2 SYNCS.ARRIVE.TRANS64.RED RZ, [R2+URZ], R4 ;  /* 0x0000000402ffa9a7 */ /* 0x0003e200080004ff */
[----:B------:R-:W-:Y:S01]  /*2b90*/  UIADD3 UR6, UPT, UPT, UR6, 0x1, URZ ;  /* 0x0000000106067890 */ /* 0x000fe2000fffe0ff */
[----:B------:R-:W-:-:S03]  /*2ba0*/  VIADD R3, R3, 0x1 ;  /* 0x0000000103037836 */ /* 0x000fc60000000000 */
[----:B------:R-:W-:Y:S02]  /*2bb0*/  UISETP.NE.AND UP0, UPT, UR6, 0x2, UPT ;  /* 0x000000020600788c */ /* 0x000fe4000bf05270 */
[----:B------:R-:W-:Y:S01]  /*2bc0*/  ISETP.NE.AND P0, PT, R3, 0x2, PT ;  /* 0x000000020300780c */ /* 0x000fe20003f05270 */
[----:B------:R-:W-:Y:S06]  /*2bd0*/  UGETNEXTWORKID.BROADCAST [UR4], [UR5] ;  /* 0x00000000040073ca */ /* 0x000fec0008000100 */
[----:B------:R-:W-:Y:S02]  /*2be0*/  USEL UR4, URZ, 0x1, UP0 ;  /* 0x00000001ff047887 */ /* 0x000fe40008000000 */
[----:B------:R-:W-:-:S04]  /*2bf0*/  USEL UR6, UR6, URZ, UP0 ;  /* 0x000000ff06067287 */ /* 0x000fc80008000000 */
[----:B------:R-:W-:Y:S02]  /*2c00*/  LOP3.LUT R12, R12, UR4, RZ, 0x3c, !PT ;  /* 0x000000040c0c7c12 */ /* 0x000fe4000f8e3cff */
[----:B-1----:R-:W-:-:S04]  /*2c10*/  SHF.L.U32 R4, R9, 0x1f, RZ ;  /* 0x0000001f09047819 */ /* 0x002fc800000006ff */
[----:B------:R-:W1:Y:S02]  /*2c20*/  SYNCS.PHASECHK.TRANS64.TRYWAIT P1, [R0+URZ+0x80], R4 ;  /* 0x00008004000075a7 */ /* 0x000e6400080211ff */
[----:B-1----:R-:W-:Y:S05]  /*2c30*/  @!P1 BRA `(.L_x_50) ;  /* 0x0000005000849947 */ /* 0x002fea0003800000 */
.L_x_146:
[----:B-1----:R-:W-:Y:S01]  /*2c40*/  LEA R4, R11, UR37, 0x4 ;  /* 0x000000250b047c11 */ /* 0x002fe2000f8e20ff */
[----:B------:R-:W-:Y:S01]  /*2c50*/  VIADD R0, R0, 0x90 ;  /* 0x0000009000007836 */ /* 0x000fe20000000000 */
[----:B------:R-:W-:Y:S01]  /*2c60*/  SEL R3, R3, RZ, P0 ;  /* 0x000000ff03037207 */ /* 0x000fe20000000000 */
[----:B------:R-:W-:-:S03]  /*2c70*/  VIADD R11, R11, 0x1 ;  /* 0x000000010b0b7836 */ /* 0x000fc60000000000 */
[----:B------:R-:W1:Y:S01]  /*2c80*/  LDS.128 R4, [R4+0x110] ;  /* 0x0001100004047984 */ /* 0x000e620000000c00 */
[----:B------:R-:W-:Y:S02]  /*2c90*/  PRMT R0, RZ, 0x654, R0 ;  /* 0x00000654ff007816 */ /* 0x000fe40000000000 */
[C---:B------:R-:W-:Y:S01]  /*2ca0*/  ISETP.NE.AND P1, PT, R11.reuse, 0x2, PT ;  /* 0x000000020b00780c */ /* 0x040fe20003f25270 */
[----:B------:R-:W-:Y:S01]  /*2cb0*/  @!PT LDS RZ, [RZ] ;  /* 0x00000000fffff984 */ /* 0x000fe20000000800 */
[----:B------:R-:W-:Y:S01]  /*2cc0*/  @!PT LDS RZ, [RZ] ;  /* 0x00000000fffff984 */ /* 0x000fe20000000800 */
[----:B------:R-:W-:Y:S01]  /*2cd0*/  @!PT LDS RZ, [RZ] ;  /* 0x00000000fffff984 */ /* 0x000fe20000000800 */
[----:B------:R-:W-:Y:S01]  /*2ce0*/  @!PT LDS RZ, [RZ] ;  /* 0x00000000fffff984 */ /* 0x000fe20000000800 */
[----:B------:R2:W-:Y:S06]  /*2cf0*/  MEMBAR.ALL.CTA ;  /* 0x0000000000007992 */ /* 0x0005ec0000008000 */
[----:B--2---:R-:W2:Y:S01]  /*2d00*/  FENCE.VIEW.ASYNC.S ;  /* 0x00000000000073c6 */ /* 0x004ea20000000000 */
[----:B------:R-:W-:Y:S01]  /*2d10*/  SEL R11, R11, RZ, P1 ;  /* 0x000000ff0b0b7207 */ /* 0x000fe20000800000 */
[----:B--2---:R2:W-:Y:S01]  /*2d20*/  SYNCS.ARRIVE.TRANS64.RED.A1T0 RZ, [R0+URZ], RZ ;  /* 0x000000ff00ff79a7 */ /* 0x0045e200081004ff */
[----:B-1----:R-:W-:-:S02]  /*2d30*/  LOP3.LUT P3, RZ, R6, 0x1, RZ, 0xc0, !PT ;  /* 0x0000000106ff7812 */ /* 0x002fc4000786c0ff */
[----:B------:R-:W-:-:S04]  /*2d40*/  SEL R4, RZ, 0x1, P1 ;  /* 0x00000001ff047807 */ /* 0x000fc80000800000 */
[----:B------:R-:W-:Y:S02]  /*2d50*/  LOP3.LUT R9, R9, R4, RZ, 0x3c, !PT ;  /* 0x0000000409097212 */ /* 0x000fe400078e3cff */
[----:B--2---:R-:W-:-:S04]  /*2d60*/  SEL R0, RZ, 0x1, P0 ;  /* 0x00000001ff007807 */ /* 0x004fc80000000000 */
[----:B------:R-:W-:Y:S01]  /*2d70*/  LOP3.LUT R8, R8, R0, RZ, 0x3c, !PT ;  /* 0x0000000008087212 */ /* 0x000fe200078e3cff */
[----:B------:R-:W-:Y:S06]  /*2d80*/  @P3 BRA `(.L_x_51) ;  /* 0xfffffffc002c3947 */ /* 0x000fec000383ffff */
[----:B------:R-:W-:Y:S01]  /*2d90*/  ULEA UR5, UR6, UR37, 0x3 ;  /* 0x0000002506057291 */ /* 0x000fe2000f8e18ff */
[----:B------:R-:W-:-:S08]  /*2da0*/  SHF.L.U32 R2, R12, 0x1f, RZ ;  /* 0x0000001f0c027819 */ /* 0x000fd000000006ff */
[----:B------:R-:W1:Y:S02]  /*2db0*/  SYNCS.PHASECHK.TRANS64 P0, [UR5+0x90], R2 ;  /* 0x00009002ff0075a7 */ /* 0x000e640008001005 */
[----:B-1----:R-:W-:Y:S05]  /*2dc0*/  @P0 BRA `(.L_x_52) ;  /* 0x0000000000080947 */ /* 0x002fea0003800000 */
[----:B------:R-:W1:Y:S02]  /*2dd0*/  SYNCS.PHASECHK.TRANS64.TRYWAIT P0, [UR5+0x90], R2 ;  /* 0x00009002ff0075a7 */ /* 0x000e640008001105 */
[----:B-1----:R-:W-:Y:S05]  /*2de0*/  @!P0 BRA `(.L_x_53) ;  /* 0x00000050002c8947 */ /* 0x002fea0003800000 */
.L_x_52:
[----:B------:R-:W-:-:S04]  /*2df0*/  UIADD3 UR4, UPT, UPT, UR6, 0x1, URZ ;  /* 0x0000000106047890 */ /* 0x000fc8000fffe0ff */
[----:B------:R-:W-:-:S04]  /*2e00*/  UISETP.NE.AND UP0, UPT, UR4, 0x2, UPT ;  /* 0x000000020400788c */ /* 0x000fc8000bf05270 */
[----:B------:R-:W-:Y:S02]  /*2e10*/  USEL UR7, URZ, 0x1, UP0 ;  /* 0x00000001ff077887 */ /* 0x000fe40008000000 */
[----:B------:R-:W-:-:S04]  /*2e20*/  USEL UR4, UR4, URZ, UP0 ;  /* 0x000000ff04047287 */ /* 0x000fc80008000000 */
[----:B------:R-:W-:Y:S01]  /*2e30*/  ULEA UR4, UR4, UR37, 0x3 ;  /* 0x0000002504047291 */ /* 0x000fe2000f8e18ff */
[----:B-1----:R-:W-:-:S04]  /*2e40*/  LOP3.LUT R2, R12, UR7, RZ, 0x3c, !PT ;  /* 0x000000070c027c12 */ /* 0x002fc8000f8e3cff */
[----:B------:R-:W-:-:S04]  /*2e50*/  SHF.L.U32 R0, R2, 0x1f, RZ ;  /* 0x0000001f02007819 */ /* 0x000fc800000006ff */
[----:B------:R-:W1:Y:S02]  /*2e60*/  SYNCS.PHASECHK.TRANS64 P0, [UR4+0x90], R0 ;  /* 0x00009000ff0075a7 */ /* 0x000e640008001004 */
[----:B-1----:R-:W-:Y:S05]  /*2e70*/  @P0 EXIT ;  /* 0x000000000000094d */ /* 0x002fea0003800000 */
[----:B------:R-:W-:Y:S02]  /*2e80*/  SHF.L.U32 R2, R2, 0x1f, RZ ;  /* 0x0000001f02027819 */ /* 0x000fe400000006ff */
[----:B------:R-:W-:-:S07]  /*2e90*/  MOV R0, UR4 ;  /* 0x0000000400007c02 */ /* 0x000fce0008000f00 */
.L_x_54:
[----:B-1----:R1:W2:Y:S02]  /*2ea0*/  SYNCS.PHASECHK.TRANS64.TRYWAIT P0, [R0+URZ+0x90], R2 ;  /* 0x00009002000075a7 */ /* 0x0022a400080011ff */
[----:B--2---:R-:W-:Y:S05]  /*2eb0*/  @!P0 NANOSLEEP.SYNCS 0x989680 ;  /* 0x009896800000895d */ /* 0x004fea0003900000 */
[----:B------:R-:W2:Y:S02]  /*2ec0*/  @!P0 SYNCS.PHASECHK.TRANS64 P0, [R0+URZ+0x90], R2 ;  /* 0x00009002000085a7 */ /* 0x000ea400080010ff */
[----:B--2---:R-:W-:Y:S05]  /*2ed0*/  @P0 EXIT ;  /* 0x000000000000094d */ /* 0x004fea0003800000 */
[----:B------:R-:W-:Y:S05]  /*2ee0*/  BRA `(.L_x_54) ;  /* 0xfffffffc00ec7947 */ /* 0x000fea000383ffff */
.L_x_47:
[----:B------:R-:W-:Y:S05]  /*2ef0*/  BRA.U UP4, `(.L_x_55) ;  /* 0x0000001504487547 */ /* 0x000fea000b800000 */
[----:B------:R-:W-:Y:S01]  /*2f00*/  UMOV UR6, 0x40 ;  /* 0x0000004000067882 */ /* 0x000fe20000000000 */
[----:B------:R-:W-:Y:S01]  /*2f10*/  NOP ;  /* 0x0000000000007918 */ /* 0x000fe20000000000 */
[----:B------:R-:W-:Y:S01]  /*2f20*/  ULEA UR6, UR37, UR6, 0x18 ;  /* 0x0000000625067291 */ /* 0x000fe2000f8ec0ff */
[----:B------:R-:W-:Y:S02]  /*2f30*/  UMOV UR7, 0x400 ;  /* 0x0000040000077882 */ /* 0x000fe40000000000 */
[----:B------:R-:W-:-:S06]  /*2f40*/  ULEA UR37, UR37, UR7, 0x18 ;  /* 0x0000000725257291 */ /* 0x000fcc000f8ec0ff */
[----:B------:R-:W1:Y:S02]  /*2f50*/  LDS.U8 R2, [UR6+0x1c] ;  /* 0x00001c06ff027984 */ /* 0x000e640008000000 */
[----:B-1----:R-:W-:-:S13]  /*2f60*/  ISETP.NE.AND P0, PT, R2, RZ, PT ;  /* 0x000000ff0200720c */ /* 0x002fda0003f05270 */
[----:B------:R-:W-:Y:S05]  /*2f70*/  @P0 BRA `(.L_x_56) ;  /* 0x0000000400080947 */ /* 0x000fea0003800000 */
[----:B------:R-:W-:Y:S02]  /*2f80*/  UISETP.NE.U32.AND UP0, UPT, UR5, 0x1, UPT ;  /* 0x000000010500788c */ /* 0x000fe4000bf05070 */
[----:B------:R-:W-:-:S07]  /*2f90*/  UIADD3 UR8, UPT, UPT, UR6, 0x8, URZ ;  /* 0x0000000806087890 */ /* 0x000fce000fffe0ff */
[----:B------:R-:W-:Y:S05]  /*2fa0*/  BRA.U !UP0, `(.L_x_57) ;  /* 0x00000001089c7547 */ /* 0x000fea000b800000 */
[----:B------:R-:W-:Y:S01]  /*2fb0*/  ELECT P0, URZ, PT ;  /* 0x0000000000ff782f */ /* 0x000fe20003800000 */
[----:B------:R-:W-:-:S12]  /*2fc0*/  BSSY B0, `(.L_x_57) ;  /* 0x0000025000007945 */ /* 0x000fd80003800000 */
[----:B------:R-:W-:Y:S05]  /*2fd0*/  @!P0 BRA `(.L_x_58) ;  /* 0x00000000008c8947 */ /* 0x000fea0003800000 */
[----:B------:R-:W-:-:S05]  /*2fe0*/  UMOV UR7, 0x10 ;  /* 0x0000001000077882 */ /* 0x000fca0000000000 */
[----:B------:R-:W-:Y:S04]  /*2ff0*/  DEPBAR.LE SB1, 0x36 ;  /* 0x00009d800000791a */ /* 0x000fe80000000000 */
[----:B------:R-:W1:Y:S02]  /*3000*/  UTCATOMSWS.2CTA.FIND_AND_SET.ALIGN UP1, UR7, UR7 ;  /* 0x00000007000775e3 */ /* 0x000e640008220800 */
[----:B-1----:R-:W-:Y:S01]  /*3010*/  MOV R10, UR7 ;  /* 0x00000007000a7c02 */ /* 0x002fe20008000f00 */
[----:B------:R-:W-:Y:S06]  /*3020*/  BRA.U UP1, `(.L_x_59) ;  /* 0x0000000101187547 */ /* 0x000fec000b800000 */
.L_x_60:
[----:B------:R-:W-:Y:S05]  /*3030*/  NANOSLEEP 0x64 ;  /* 0x000000640000795d */ /* 0x000fea0003800000 */
[----:B------:R-:W-:-:S05]  /*3040*/  UMOV UR7, 0x10 ;  /* 0x0000001000077882 */ /* 0x000fca0000000000 */
[----:B------:R-:W-:Y:S04]  /*3050*/  DEPBAR.LE SB1, 0x36 ;  /* 0x00009d800000791a */ /* 0x000fe80000000000 */
[----:B------:R-:W1:Y:S02]  /*3060*/  UTCATOMSWS.2CTA.FIND_AND_SET.ALIGN UP1, UR7, UR7 ;  /* 0x00000007000775e3 */ /* 0x000e640008220800 */
[----:B-1----:R-:W-:Y:S01]  /*3070*/  MOV R10, UR7 ;  /* 0x00000007000a7c02 */ /* 0x002fe20008000f00 */
[----:B------:R-:W-:Y:S05]  /*3080*/  BRA.U !UP1, `(.L_x_60) ;  /* 0xfffffffd09e87547 */ /* 0x000fea000b83ffff */
.L_x_59:
[----:B------:R-:W1:Y:S01]  /*3090*/  LDS R5, [UR6+0x10] ;  /* 0x00001006ff057984 */ /* 0x000e620008000800 */
[----:B------:R-:W-:Y:S01]  /*30a0*/  IMAD.U32 R3, RZ, RZ, UR37 ;  /* 0x00000025ff037e24 */ /* 0x000fe2000f8e00ff */
[----:B------:R-:W-:-:S03]  /*30b0*/  MOV R2, UR4 ;  /* 0x0000000400027c02 */ /* 0x000fc60008000f00 */
[----:B------:R-:W-:Y:S01]  /*30c0*/  VIADD R3, R3, 0x130 ;  /* 0x0000013003037836 */ /* 0x000fe20000000000 */
[----:B-1----:R-:W-:-:S04]  /*30d0*/  SHF.L.U32 R5, R5, 0x1f, RZ ;  /* 0x0000001f05057819 */ /* 0x002fc800000006ff */
[----:B------:R-:W1:Y:S02]  /*30e0*/  SYNCS.PHASECHK.TRANS64.TRYWAIT P0, [UR6+0x8], R5 ;  /* 0x00000805ff0075a7 */ /* 0x000e640008001106 */
[----:B-1----:R-:W-:Y:S05]  /*30f0*/  @P0 BRA `(.L_x_61) ;  /* 0x0000000000080947 */ /* 0x002fea0003800000 */
[----:B------:R-:W1:Y:S02]  /*3100*/  SYNCS.PHASECHK.TRANS64.TRYWAIT P0, [UR6+0x8], R5 ;  /* 0x00000805ff0075a7 */ /* 0x000e640008001106 */
[----:B-1----:R-:W-:Y:S05]  /*3110*/  @!P0 BRA `(.L_x_62) ;  /* 0x0000004c00788947 */ /* 0x002fea0003800000 */
.L_x_61:
[----:B-1----:R-:W-:Y:S01]  /*3120*/  HFMA2 R4, -RZ, RZ, 0, 5.9604644775390625e-08 ;  /* 0x00000001ff047431 */ /* 0x002fe200000001ff */
[----:B------:R-:W-:Y:S01]  /*3130*/  UPRMT UR7, UR4, 0x654, UR8 ;  /* 0x0000065404077896 */ /* 0x000fe20008000008 */
[----:B------:R-:W-:Y:S01]  /*3140*/  IMAD.MOV.U32 R7, RZ, RZ, 0xffff ;  /* 0x0000ffffff077424 */ /* 0x000fe200078e00ff */
[----:B------:R-:W-:Y:S01]  /*3150*/  PRMT R2, R2, 0x654, R3 ;  /* 0x0000065402027816 */ /* 0x000fe20000000003 */
[----:B------:R-:W-:Y:S02]  /*3160*/  IMAD.MOV.U32 R5, RZ, RZ, 0x4 ;  /* 0x00000004ff057424 */ /* 0x000fe400078e00ff */
[----:B------:R-:W-:Y:S01]  /*3170*/  IMAD.SHL.U32 R9, R10, 0x20, RZ ;  /* 0x000000200a097824 */ /* 0x000fe200078e00ff */
[----:B------:R-:W-:Y:S02]  /*3180*/  MOV R3, UR7 ;  /* 0x0000000700037c02 */ /* 0x000fe40008000f00 */
[-C--:B------:R-:W-:Y:S01]  /*3190*/  SHF.L.U32 R7, R7, R10.reuse, RZ ;  /* 0x0000000a07077219 */ /* 0x080fe200000006ff */
[----:B------:R1:W-:Y:S01]  /*31a0*/  SYNCS.ARRIVE.TRANS64.RED RZ, [UR7], R5 ;  /* 0x00000005ffff79a7 */ /* 0x0003e20008000407 */
[----:B------:R-:W-:Y:S01]  /*31b0*/  SHF.L.U32 R6, R4, R10, RZ ;  /* 0x0000000a04067219 */ /* 0x000fe200000006ff */
[----:B------:R1:W-:Y:S04]  /*31c0*/  STS [UR37+0x130], R9 ;  /* 0x00013009ff007988 */ /* 0x0003e80008000825 */
[----:B------:R1:W-:Y:S04]  /*31d0*/  STAS [R2.64], R10 ;  /* 0x0000000a02007dbd */ /* 0x0003e8000c0008ff */
[----:B------:R1:W-:Y:S04]  /*31e0*/  ATOMS.OR RZ, [UR6+0x14], R7 ;  /* 0x00001407ffff798c */ /* 0x0003e8000b000006 */
[----:B------:R1:W-:Y:S04]  /*31f0*/  ATOMS.OR RZ, [UR6+0x18], R6 ;  /* 0x00001806ffff798c */ /* 0x0003e8000b000006 */
[----:B------:R1:W-:Y:S02]  /*3200*/  ATOMS.XOR RZ, [UR6+0x10], R4 ;  /* 0x00001004ffff798c */ /* 0x0003e4000b800006 */
.L_x_58:
[----:B------:R-:W-:Y:S05]  /*3210*/  BSYNC B0 ;  /* 0x0000000000007941 */ /* 0x000fea0003800000 */
.L_x_57:
[----:B------:R-:W-:Y:S05]  /*3220*/  BRA.U UP0, `(.L_x_63) ;  /* 0x00000001006c7547 */ /* 0x000fea000b800000 */
[----:B------:R-:W-:-:S03]  /*3230*/  UMOV UR7, 0xffffffff ;  /* 0xffffffff00077882 */ /* 0x000fc60000000000 */
[----:B------:R-:W-:Y:S05]  /*3240*/  BRA.DIV UR7, `(.L_x_64) ;  /* 0x0000004e07447947 */ /* 0x000fea000b800000 */
[----:B------:R-:W-:-:S13]  /*3250*/  ELECT P6, URZ, PT ;  /* 0x0000000000ff782f */ /* 0x000fda00038c0000 */
.L_x_150:
[----:B------:R-:W-:Y:S05]  /*3260*/  @!P6 BRA `(.L_x_63) ;  /* 0x00000000005ce947 */ /* 0x000fea0003800000 */
[----:B-1----:R-:W1:Y:S02]  /*3270*/  LDS R3, [UR6+0x10] ;  /* 0x00001006ff037984 */ /* 0x002e640008000800 */
[----:B-1----:R-:W-:-:S04]  /*3280*/  SHF.L.U32 R3, R3, 0x1f, RZ ;  /* 0x0000001f03037819 */ /* 0x002fc800000006ff */
[----:B------:R-:W1:Y:S02]  /*3290*/  SYNCS.PHASECHK.TRANS64.TRYWAIT P0, [UR6+0x8], R3 ;  /* 0x00000803ff0075a7 */ /* 0x000e640008001106 */
[----:B-1----:R-:W-:Y:S05]  /*32a0*/  @P0 BRA `(.L_x_65) ;  /* 0x0000000000080947 */ /* 0x002fea0003800000 */
[----:B------:R-:W1:Y:S02]  /*32b0*/  SYNCS.PHASECHK.TRANS64.TRYWAIT P0, [UR6+0x8], R3 ;  /* 0x00000803ff0075a7 */ /* 0x000e640008001106 */
[----:B-1----:R-:W-:Y:S05]  /*32c0*/  @!P0 BRA `(.L_x_66) ;  /* 0x0000004c00448947 */ /* 0x002fea0003800000 */
.L_x_65:
[----:B------:R-:W2:Y:S01]  /*32d0*/  LDS R5, [UR37+0x130] ;  /* 0x00013025ff057984 */ /* 0x000ea20008000800 */
[----:B-1----:R-:W-:Y:S02]  /*32e0*/  HFMA2 R2, -RZ, RZ, 0, 5.9604644775390625e-08 ;  /* 0x00000001ff027431 */ /* 0x002fe400000001ff */
[----:B------:R-:W-:Y:S01]  /*32f0*/  IMAD.MOV.U32 R3, RZ, RZ, 0xffff ;  /* 0x0000ffffff037424 */ /* 0x000fe200078e00ff */
[----:B------:R-:W-:Y:S01]  /*3300*/  UPRMT UR7, UR4, 0x654, UR8 ;  /* 0x0000065404077896 */ /* 0x000fe20008000008 */
[----:B--2---:R-:W-:-:S03]  /*3310*/  IMAD.SHL.U32 R4, R5, 0x20, RZ ;  /* 0x0000002005047824 */ /* 0x004fc600078e00ff */
[-C--:B------:R-:W-:Y:S02]  /*3320*/  SHF.L.U32 R3, R3, R5.reuse, RZ ;  /* 0x0000000503037219 */ /* 0x080fe400000006ff */
[----:B------:R-:W-:Y:S01]  /*3330*/  SHF.L.U32 R5, R2, R5, RZ ;  /* 0x0000000502057219 */ /* 0x000fe200000006ff */
[----:B------:R2:W-:Y:S04]  /*3340*/  STS [UR37+0x130], R4 ;  /* 0x00013004ff007988 */ /* 0x0005e80008000825 */
[----:B------:R2:W-:Y:S04]  /*3350*/  ATOMS.OR RZ, [UR6+0x14], R3 ;  /* 0x00001403ffff798c */ /* 0x0005e8000b000006 */
[----:B------:R2:W-:Y:S01]  /*3360*/  ATOMS.OR RZ, [UR6+0x18], R5 ;  /* 0x00001805ffff798c */ /* 0x0005e2000b000006 */
[----:B------:R-:W-:Y:S03]  /*3370*/  SYNCS.ARRIVE.TRANS64.RED.A1T0 RZ, [UR7], RZ ;  /* 0x000000ffffff79a7 */ /* 0x000fe60008100407 */
[----:B------:R2:W-:Y:S01]  /*3380*/  ATOMS.XOR RZ, [UR6+0x10], R2 ;  /* 0x00001002ffff798c */ /* 0x0005e2000b800006 */
[----:B------:R-:W-:Y:S05]  /*3390*/  BRA `(.L_x_63) ;  /* 0x0000000000107947 */ /* 0x000fea0003800000 */
.L_x_56:
[----:B------:R-:W-:-:S05]  /*33a0*/  MOV R2, 0xffffffff ;  /* 0xffffffff00027802 */ /* 0x000fca0000000f00 */
[----:B------:R1:W-:Y:S02]  /*33b0*/  STS [UR37+0x130], R2 ;  /* 0x00013002ff007988 */ /* 0x0003e40008000825 */
[----:B-1----:R-:W-:Y:S02]  /*33c0*/  MOV R2, 0x33e0 ;  /* 0x000033e000027802 */ /* 0x002fe40000000f00 */
[----:B-----5:R-:W-:Y:S05]  /*33d0*/  CALL.REL.NOINC `($__internal_1_$__cuda_sm10x_tcgen05_guardrail_trap_phase_invalid_during_alloc) ;  /* 0x0000005000a47944 */ /* 0x020fea0003c00000 */
.L_x_63:
[----:B------:R-:W-:Y:S05]  /*33e0*/  WARPSYNC.ALL ;  /* 0x0000000000007948 */ /* 0x000fea0003800000 */
[----:B------:R-:W3:Y:S01]  /*33f0*/  S2UR UR7, SR_CgaCtaId ;  /* 0x00000000000779c3 */ /* 0x000ee20000008800 */
[----:B------:R-:W-:Y:S01]  /*3400*/  UMOV UR6, 0x400 ;  /* 0x0000040000067882 */ /* 0x000fe20000000000 */
[----:B------:R-:W-:-:S06]  /*3410*/  NOP ;  /* 0x0000000000007918 */ /* 0x000fcc0000000000 */
[----:B------:R-:W-:Y:S06]  /*3420*/  BAR.ARV 0x6, 0xa0 ;  /* 0x0182800000007b1d */ /* 0x000fec0000002000 */
[----:B------:R-:W4:Y:S01]  /*3430*/  LDCU UR8, c[0x0][0x38c] ;  /* 0x00007180ff0877ac */ /* 0x000f220008000800 */
[----:B------:R-:W-:Y:S01]  /*3440*/  LOP3.LUT R0, R0, 0xffff, RZ, 0xc0, !PT ;  /* 0x0000ffff00007812 */ /* 0x000fe200078ec0ff */
[----:B-1----:R-:W-:Y:S01]  /*3450*/  IMAD.MOV.U32 R9, RZ, RZ, 0x1 ;  /* 0x00000001ff097424 */ /* 0x002fe200078e00ff */
[----:B------:R-:W-:Y:S01]  /*3460*/  LOP3.LUT R8, R8, 0xffff, RZ, 0xc0, !PT ;  /* 0x0000ffff08087812 */ /* 0x000fe200078ec0ff */
[----:B------:R-:W-:Y:S01]  /*3470*/  UMOV UR19, URZ ;  /* 0x000000ff00137c82 */ /* 0x000fe20008000000 */
[----:B------:R-:W-:Y:S01]  /*3480*/  R2UR UR10, R0 ;  /* 0x00000000000a72ca */ /* 0x000fe200000e0000 */
[----:B------:R-:W-:Y:S01]  /*3490*/  UMOV UR18, URZ ;  /* 0x000000ff00127c82 */ /* 0x000fe20008000000 */
[----:B------:R-:W-:Y:S01]  /*34a0*/  R2UR UR11, R8 ;  /* 0x00000000080b72ca */ /* 0x000fe200000e0000 */
[----:B------:R-:W-:Y:S01]  /*34b0*/  IMAD.MOV.U32 R8, RZ, RZ, RZ ;  /* 0x000000ffff087224 */ /* 0x000fe200078e00ff */
[----:B------:R-:W-:Y:S01]  /*34c0*/  UMOV UR17, URZ ;  /* 0x000000ff00117c82 */ /* 0x000fe20008000000 */
[----:B---3--:R-:W-:-:S02]  /*34d0*/  ULEA UR7, UR7, UR6, 0x18 ;  /* 0x0000000607077291 */ /* 0x008fc4000f8ec0ff */
[----:B------:R-:W-:Y:S02]  /*34e0*/  UISETP.NE.AND UP2, UPT, UR5, URZ, UPT ;  /* 0x000000ff0500728c */ /* 0x000fe4000bf45270 */
[----:B------:R-:W-:Y:S02]  /*34f0*/  UIADD3 UR12, UPT, UPT, UR7, 0x6400, URZ ;  /* 0x00006400070c7890 */ /* 0x000fe4000fffe0ff */
[----:B------:R-:W-:Y:S02]  /*3500*/  UIADD3 UR13, UPT, UPT, UR7, 0x16400, URZ ;  /* 0x00016400070d7890 */ /* 0x000fe4000fffe0ff */
[----:B----4-:R-:W-:Y:S01]  /*3510*/  UIADD3 UR8, UPT, UPT, UR8, 0x3f, URZ ;  /* 0x0000003f08087890 */ /* 0x010fe2000fffe0ff */
[----:B--2---:R-:W1:Y:S01]  /*3520*/  LDS R2, [UR7+0x130] ;  /* 0x00013007ff027984 */ /* 0x004e620008000800 */
[----:B------:R-:W-:Y:S02]  /*3530*/  USHF.R.U32.HI UR12, URZ, 0x4, UR12 ;  /* 0x00000004ff0c7899 */ /* 0x000fe4000801160c */
[----:B------:R-:W-:-:S02]  /*3540*/  USHF.R.S32.HI UR6, URZ, 0x1f, UR8 ;  /* 0x0000001fff067899 */ /* 0x000fc40008011408 */
[----:B------:R-:W-:Y:S02]  /*3550*/  USHF.R.U32.HI UR13, URZ, 0x4, UR13 ;  /* 0x00000004ff0d7899 */ /* 0x000fe4000801160d */
[----:B------:R-:W-:Y:S02]  /*3560*/  ULEA.HI UR6, UR6, UR8, URZ, 0x6 ;  /* 0x0000000806067291 */ /* 0x000fe4000f8f30ff */
[----:B------:R-:W-:Y:S02]  /*3570*/  ULOP3.LUT UR12, UR12, 0x3fff, URZ, 0xc0, !UPT ;  /* 0x00003fff0c0c7892 */ /* 0x000fe4000f8ec0ff */
[----:B------:R-:W-:Y:S02]  /*3580*/  USHF.R.S32.HI UR6, URZ, 0x6, UR6 ;  /* 0x00000006ff067899 */ /* 0x000fe40008011406 */
[----:B------:R-:W-:Y:S02]  /*3590*/  ULOP3.LUT UR13, UR13, 0x3fff, URZ, 0xc0, !UPT ;  /* 0x00003fff0d0d7892 */ /* 0x000fe4000f8ec0ff */
[----:B------:R-:W-:Y:S01]  /*35a0*/  UISETP.LT.AND UP0, UPT, UR6, 0x1, UPT ;  /* 0x000000010600788c */ /* 0x000fe2000bf01270 */
[----:B------:R-:W-:Y:S01]  /*35b0*/  UMOV UR36, 0x0 ;  /* 0x0000000000247882 */ /* 0x000fe20000000000 */
        /* <DEDUP_REMOVED lines=9> */
[----:B------:R-:W-:-:S02]  /*3650*/  ULOP3.LUT UR12, UR12, 0x10000, URZ, 0xfc, !UPT ;  /* 0x000100000c0c7892 */ /* 0x000fc4000f8efcff */
[----:B------:R-:W-:Y:S02]  /*3660*/  ULOP3.LUT UR13, UR13, 0x10000, URZ, 0xfc, !UPT ;  /* 0x000100000d0d7892 */ /* 0x000fe4000f8efcff */
[----:B------:R-:W-:Y:S01]  /*3670*/  USEL UR20, UR6, 0x1, !UP0 ;  /* 0x0000000106147887 */ /* 0x000fe2000c000000 */
[----:B------:R-:W-:Y:S01]  /*3680*/  UMOV UR26, 0x0 ;  /* 0x00000000001a7882 */ /* 0x000fe20000000000 */
[----:B------:R-:W-:Y:S01]  /*3690*/  UMOV UR27, 0x8100910 ;  /* 0x08100910001b7882 */ /* 0x000fe20000000000 */
[----:B------:R-:W-:Y:S01]  /*36a0*/  UMOV UR24, 0x0 ;  /* 0x0000000000187882 */ /* 0x000fe20000000000 */
[----:B------:R-:W-:Y:S01]  /*36b0*/  UMOV UR25, 0x8100910 ;  /* 0x0810091000197882 */ /* 0x000fe20000000000 */
[----:B------:R-:W-:Y:S01]  /*36c0*/  UMOV UR22, 0x0 ;  /* 0x0000000000167882 */ /* 0x000fe20000000000 */
[----:B------:R-:W-:Y:S01]  /*36d0*/  UMOV UR23, 0x8100910 ;  /* 0x0810091000177882 */ /* 0x000fe20000000000 */
[----:B-1----:R-:W-:Y:S02]  /*36e0*/  R2UR UR21, R2 ;  /* 0x00000000021572ca */ /* 0x002fe400000e0000 */
[----:B------:R-:W-:-:S13]  /*36f0*/  CS2R R2, SRZ ;  /* 0x0000000000027805 */ /* 0x000fda000001ff00 */
.L_x_74:
[C---:B------:R-:W-:Y:S02]  /*3700*/  LEA R0, R8.reuse, UR7, 0x3 ;  /* 0x0000000708007c11 */ /* 0x040fe4000f8e18ff */
[----:B------:R-:W-:Y:S02]  /*3710*/  SHF.L.U32 R4, R3, 0x1f, RZ ;  /* 0x0000001f03047819 */ /* 0x000fe400000006ff */
[----:B------:R-:W-:Y:S02]  /*3720*/  LEA R5, R8, UR7, 0x4 ;  /* 0x0000000708057c11 */ /* 0x000fe4000f8e20ff */
[----:B------:R-:W1:Y:S02]  /*3730*/  SYNCS.PHASECHK.TRANS64.TRYWAIT P0, [R0+URZ+0x80], R4 ;  /* 0x00008004000075a7 */ /* 0x000e6400080011ff */
[----:B-1-3--:R-:W-:Y:S05]  /*3740*/  @!P0 BRA `(.L_x_67) ;  /* 0x00000048003c8947 */ /* 0x00afea0003800000 */
.L_x_151:
[----:B-1----:R-:W1:Y:S01]  /*3750*/  LDS.128 R4, [R5+0x110] ;  /* 0x0001100005047984 */ /* 0x002e620000000c00 */
[----:B------:R-:W-:Y:S02]  /*3760*/  VIADD R0, R0, 0x90 ;  /* 0x0000009000007836 */ /* 0x000fe40000000000 */
[----:B------:R-:W-:Y:S01]  /*3770*/  VIADD R8, R8, 0x1 ;  /* 0x0000000108087836 */ /* 0x000fe20000000000 */
[----:B------:R-:W-:Y:S01]  /*3780*/  @!PT LDS RZ, [RZ] ;  /* 0x00000000fffff984 */ /* 0x000fe20000000800 */
[----:B------:R-:W-:Y:S01]  /*3790*/  @!PT LDS RZ, [RZ] ;  /* 0x00000000fffff984 */ /* 0x000fe20000000800 */
[----:B------:R-:W-:Y:S01]  /*37a0*/  @!PT LDS RZ, [RZ] ;  /* 0x00000000fffff984 */ /* 0x000fe20000000800 */
[----:B------:R-:W-:Y:S01]  /*37b0*/  @!PT LDS RZ, [RZ] ;  /* 0x00000000fffff984 */ /* 0x000fe20000000800 */
[----:B------:R2:W-:Y:S06]  /*37c0*/  MEMBAR.ALL.CTA ;  /* 0x0000000000007992 */ /* 0x0005ec0000008000 */
[----:B--2---:R-:W2:Y:S01]  /*37d0*/  FENCE.VIEW.ASYNC.S ;  /* 0x00000000000073c6 */ /* 0x004ea20000000000 */
[----:B------:R-:W-:-:S04]  /*37e0*/  PRMT R0, RZ, 0x654, R0 ;  /* 0x00000654ff007816 */ /* 0x000fc80000000000 */
[----:B--2---:R2:W-:Y:S01]  /*37f0*/  SYNCS.ARRIVE.TRANS64.RED.A1T0 RZ, [R0+URZ], RZ ;  /* 0x000000ff00ff79a7 */ /* 0x0045e200081004ff */
[----:B-1----:R-:W-:Y:S01]  /*3800*/  LOP3.LUT P1, RZ, R6, 0x1, RZ, 0xc0, !PT ;  /* 0x0000000106ff7812 */ /* 0x002fe2000782c0ff */
[----:B--2---:R-:W-:-:S12]  /*3810*/  BRA.U UP2, `(.L_x_68) ;  /* 0x0000000502587547 */ /* 0x004fd8000b800000 */
[----:B------:R-:W1:Y:S01]  /*3820*/  LDCU UR8, c[0x0][0x38c] ;  /* 0x00007180ff0877ac */ /* 0x000e620008000800 */
[----:B------:R-:W-:Y:S02]  /*3830*/  PLOP3.LUT P2, PT, PT, PT, PT, 0x80, 0x8 ;  /* 0x000000000008781c */ /* 0x000fe40003f4f070 */
[----:B------:R-:W-:Y:S01]  /*3840*/  SHF.L.U32 R4, R9, 0x1f, RZ ;  /* 0x0000001f09047819 */ /* 0x000fe200000006ff */
[----:B-1----:R-:W-:Y:S02]  /*3850*/  UISETP.GE.AND UP0, UPT, UR8, 0x1, UPT ;  /* 0x000000010800788c */ /* 0x002fe4000bf06270 */
[----:B------:R-:W-:-:S04]  /*3860*/  ULEA UR8, UR19, UR7, 0x3 ;  /* 0x0000000713087291 */ /* 0x000fc8000f8e18ff */
[----:B------:R-:W-:-:S05]  /*3870*/  PLOP3.LUT P0, PT, PT, PT, UP0, 0x80, 0x8 ;  /* 0x000000000008781c */ /* 0x000fca0003f0f008 */
[----:B------:R-:W-:-:S08]  /*3880*/  @UP0 ULEA UR9, UR18, UR7, 0x3 ;  /* 0x0000000712090291 */ /* 0x000fd0000f8e18ff */
[----:B------:R-:W-:-:S04]  /*3890*/  @P0 SHF.L.U32 R0, R2, 0x1f, RZ ;  /* 0x0000001f02000819 */ /* 0x000fc800000006ff */
[----:B------:R1:W2:Y:S01]  /*38a0*/  @P0 SYNCS.PHASECHK.TRANS64.TRYWAIT P2, [UR9], R0 ;  /* 0x00000000ff0005a7 */ /* 0x0002a20008041109 */
[----:B------:R-:W-:Y:S01]  /*38b0*/  ULEA UR9, UR19, UR21, 0x5 ;  /* 0x0000001513097291 */ /* 0x000fe2000f8e28ff */
[----:B------:R-:W3:Y:S02]  /*38c0*/  SYNCS.PHASECHK.TRANS64.TRYWAIT P0, [UR8+0xc0], R4 ;  /* 0x0000c004ff0075a7 */ /* 0x000ee40008001108 */
[----:B-123--:R-:W-:Y:S09]  /*38d0*/  @!P0 BRA `(.L_x_69) ;  /* 0x0000004400ec8947 */ /* 0x00eff20003800000 */
.L_x_153:
[----:B------:R-:W-:Y:S01]  /*38e0*/  UMOV UR16, UR17 ;  /* 0x0000001100107c82 */ /* 0x000fe20008000000 */
[----:B------:R-:W-:Y:S05]  /*38f0*/  BRA.U !UP0, `(.L_x_70) ;  /* 0x0000000508107547 */ /* 0x000fea000b800000 */
[----:B------:R-:W-:Y:S02]  /*3900*/  UIADD3 UR16, UPT, UPT, UR20, UR17, URZ ;  /* 0x0000001114107290 */ /* 0x000fe4000fffe0ff */
[----:B------:R-:W-:Y:S01]  /*3910*/  UPLOP3.LUT UP3, UPT, UPT, UPT, UPT, 0x40, 0x4 ;  /* 0x000000000004789c */ /* 0x000fe20003f6e870 */
[----:B------:R-:W-:Y:S01]  /*3920*/  UMOV UR15, UR6 ;  /* 0x00000006000f7c82 */ /* 0x000fe20008000000 */
[----:B------:R-:W-:-:S09]  /*3930*/  UMOV UR58, UR18 ;  /* 0x00000012003a7c82 */ /* 0x000fd20008000000 */
.L_x_73:
[----:B--2---:R-:W-:Y:S01]  /*3940*/  ULEA UR14, UR58, UR7, 0x3 ;  /* 0x000000073a0e7291 */ /* 0x004fe2000f8e18ff */
[----:B---3--:R-:W-:Y:S11]  /*3950*/  @P2 BRA `(.L_x_71) ;  /* 0x00000000000c2947 */ /* 0x008ff60003800000 */
[----:B-1----:R-:W-:Y:S04]  /*3960*/  SHF.L.U32 R4, R2, 0x1f, RZ ;  /* 0x0000001f02047819 */ /* 0x002fe800000006ff */
[----:B------:R-:W1:Y:S02]  /*3970*/  SYNCS.PHASECHK.TRANS64.TRYWAIT P0, [UR14], R4 ;  /* 0x00000004ff0075a7 */ /* 0x000e64000800110e */
[----:B-1----:R-:W-:Y:S05]  /*3980*/  @!P0 BRA `(.L_x_72) ;  /* 0x0000004400d88947 */ /* 0x002fea0003800000 */
.L_x_71:
[----:B------:R-:W-:Y:S01]  /*3990*/  UISETP.NE.AND UP0, UPT, UR15, 0x1, UPT ;  /* 0x000000010f00788c */ /* 0x000fe2000bf05270 */
[----:B------:R-:W-:Y:S01]  /*39a0*/  PLOP3.LUT P2, PT, PT, PT, PT, 0x80, 0x8 ;  /* 0x000000000008781c */ /* 0x000fe20003f4f070 */
[----:B------:R-:W-:Y:S02]  /*39b0*/  UIADD3 UR18, UPT, UPT, UR58, 0x1, URZ ;  /* 0x000000013a127890 */ /* 0x000fe4000fffe0ff */
[----:B------:R-:W-:Y:S02]  /*39c0*/  ULEA UR68, UR58, UR13, 0x9 ;  /* 0x0000000d3a447291 */ /* 0x000fe4000f8e48ff */
[----:B------:R-:W-:Y:S01]  /*39d0*/  UISETP.NE.AND UP1, UPT, UR18, 0x4, UPT ;  /* 0x000000041200788c */ /* 0x000fe2000bf25270 */
[----:B------:R-:W-:Y:S01]  /*39e0*/  PLOP3.LUT P0, PT, PT, PT, UP0, 0x80, 0x8 ;  /* 0x000000000008781c */ /* 0x000fe20003f0f008 */
[----:B------:R-:W-:Y:S02]  /*39f0*/  ULEA UR66, UR58, UR12, 0xa ;  /* 0x0000000c3a427291 */ /* 0x000fe4000f8e50ff */
[----:B------:R-:W-:Y:S02]  /*3a00*/  USEL UR39, URZ, 0x1, UP1 ;  /* 0x00000001ff277887 */ /* 0x000fe40008800000 */
[----:B------:R-:W-:Y:S02]  /*3a10*/  USEL UR18, UR18, URZ, UP1 ;  /* 0x000000ff12127287 */ /* 0x000fe40008800000 */
[----:B------:R-:W-:Y:S02]  /*3a20*/  UIADD3 UR64, UPT, UPT, UR68, 0x2, URZ ;  /* 0x0000000244407890 */ /* 0x000fe4000fffe0ff */
[----:B------:R-:W-:Y:S01]  /*3a30*/  @UP0 ULEA UR38, UR18, UR7, 0x3 ;  /* 0x0000000712260291 */ /* 0x000fe2000f8e18ff */
[----:B------:R-:W-:Y:S01]  /*3a40*/  LOP3.LUT R2, R2, UR39, RZ, 0x3c, !PT ;  /* 0x0000002702027c12 */ /* 0x000fe2000f8e3cff */
[----:B------:R-:W-:Y:S02]  /*3a50*/  UIADD3 UR62, UPT, UPT, UR66, 0x2, URZ ;  /* 0x00000002423e7890 */ /* 0x000fe4000fffe0ff */
[----:B------:R-:W-:Y:S01]  /*3a60*/  UIADD3 UR60, UPT, UPT, UR68, 0x4, URZ ;  /* 0x00000004443c7890 */ /* 0x000fe2000fffe0ff */
[----:B-1----:R-:W-:Y:S01]  /*3a70*/  @P0 SHF.L.U32 R0, R2, 0x1f, RZ ;  /* 0x0000001f02000819 */ /* 0x002fe200000006ff */
[----:B------:R-:W-:Y:S02]  /*3a80*/  UIADD3 UR58, UPT, UPT, UR66, 0x4, URZ ;  /* 0x00000004423a7890 */ /* 0x000fe4000fffe0ff */
[----:B------:R-:W-:Y:S01]  /*3a90*/  UIADD3 UR56, UPT, UPT, UR68, 0x6, URZ ;  /* 0x0000000644387890 */ /* 0x000fe2000fffe0ff */
[----:B------:R2:W3:Y:S01]  /*3aa0*/  @P0 SYNCS.PHASECHK.TRANS64.TRYWAIT P2, [UR38], R0 ;  /* 0x00000000ff0005a7 */ /* 0x0004e20008041126 */
[----:B------:R-:W-:Y:S02]  /*3ab0*/  UIADD3 UR54, UPT, UPT, UR66, 0x6, URZ ;  /* 0x0000000642367890 */ /* 0x000fe4000fffe0ff */
        /* <DEDUP_REMOVED lines=10> */
[----:B------:R-:W-:Y:S02]  /*3b60*/  UIADD3 UR15, UPT, UPT, UR15, -0x1, URZ ;  /* 0xffffffff0f0f7890 */ /* 0x000fe4000fffe0ff */
[----:B------:R-:W-:Y:S01]  /*3b70*/  UISETP.NE.AND UP0, UPT, UR17, UR16, UPT ;  /* 0x000000101100728c */ /* 0x000fe2000bf05270 */
[----:B------:R-:W-:Y:S01]  /*3b80*/  UMOV UR69, 0x40004040 ;  /* 0x4000404000457882 */ /* 0x000fe20000000000 */
[----:B------:R-:W-:Y:S01]  /*3b90*/  UMOV UR67, 0x40004040 ;  /* 0x4000404000437882 */ /* 0x000fe20000000000 */
[----:B------:R-:W-:Y:S01]  /*3ba0*/  UMOV UR65, 0x40004040 ;  /* 0x4000404000417882 */ /* 0x000fe20000000000 */
[----:B------:R-:W-:Y:S01]  /*3bb0*/  UTCHMMA.2CTA gdesc[UR66], gdesc[UR68], tmem[UR9], tmem[UR36], idesc[UR37], UP3 ;  /* 0x00ff2444420075ea */ /* 0x000fe20009a00009 */
[----:B------:R-:W-:Y:S01]  /*3bc0*/  UPLOP3.LUT UP3, UPT, UPT, UPT, UPT, 0x80, 0x8 ;  /* 0x000000000008789c */ /* 0x000fe20003f6f070 */
[----:B------:R-:W-:Y:S01]  /*3bd0*/  UMOV UR63, 0x40004040 ;  /* 0x40004040003f7882 */ /* 0x000fe20000000000 */
[----:B------:R-:W-:Y:S01]  /*3be0*/  UMOV UR61, 0x40004040 ;  /* 0x40004040003d7882 */ /* 0x000fe20000000000 */
[----:B------:R-:W-:Y:S01]  /*3bf0*/  UTCHMMA.2CTA gdesc[UR62], gdesc[UR64], tmem[UR9], tmem[UR34], idesc[UR35], UPT ;  /* 0x00ff22403e0075ea */ /* 0x000fe2000ba00009 */
[----:B------:R-:W-:Y:S01]  /*3c00*/  UMOV UR59, 0x40004040 ;  /* 0x40004040003b7882 */ /* 0x000fe20000000000 */
[----:B------:R-:W-:Y:S01]  /*3c10*/  UMOV UR57, 0x40004040 ;  /* 0x4000404000397882 */ /* 0x000fe20000000000 */
[----:B------:R1:W-:Y:S01]  /*3c20*/  UTCHMMA.2CTA gdesc[UR58], gdesc[UR60], tmem[UR9], tmem[UR32], idesc[UR33], UPT ;  /* 0x00ff203c3a0075ea */ /* 0x0003e2000ba00009 */
        /* <DEDUP_REMOVED lines=11> */
[----:B------:R-:W-:Y:S01]  /*3ce0*/  UMOV UR39, 0x40004040 ;  /* 0x4000404000277882 */ /* 0x000fe20000000000 */
[----:B------:R2:W-:Y:S01]  /*3cf0*/  UTCHMMA.2CTA gdesc[UR42], gdesc[UR44], tmem[UR9], tmem[UR24], idesc[UR25], UPT ;  /* 0x00ff182c2a0075ea */ /* 0x0005e2000ba00009 */
[----:B------:R2:W-:Y:S01]  /*3d00*/  UTCHMMA.2CTA gdesc[UR38], gdesc[UR40], tmem[UR9], tmem[UR22], idesc[UR23], UPT ;  /* 0x00ff1628260075ea */ /* 0x0005e2000ba00009 */
[----:B------:R2:W-:Y:S01]  /*3d10*/  UTCBAR.2CTA.MULTICAST [UR14], URZ, UR11 ;  /* 0x000000ff0e0073e9 */ /* 0x0005e2000820080b */
[----:B-1----:R-:W-:Y:S01]  /*3d20*/  UMOV UR58, UR18 ;  /* 0x00000012003a7c82 */ /* 0x002fe20008000000 */
[----:B------:R-:W-:Y:S05]  /*3d30*/  BRA.U UP0, `(.L_x_73) ;  /* 0xfffffffd00007547 */ /* 0x000fea000b83ffff */
.L_x_70:
[----:B------:R-:W-:Y:S01]  /*3d40*/  UIADD3 UR8, UPT, UPT, UR8, 0xa0, URZ ;  /* 0x000000a008087890 */ /* 0x000fe2000fffe0ff */
[----:B------:R-:W-:-:S08]  /*3d50*/  UMOV UR17, UR16 ;  /* 0x0000001000117c82 */ /* 0x000fd00008000000 */
[----:B------:R4:W-:Y:S01]  /*3d60*/  UTCBAR.2CTA.MULTICAST [UR8], URZ, UR10 ;  /* 0x000000ff080073e9 */ /* 0x0009e2000820080a */
[----:B------:R-:W-:Y:S02]  /*3d70*/  NOP ;  /* 0x0000000000007918 */ /* 0x000fe40000000000 */
.L_x_68:
[----:B------:R-:W-:Y:S01]  /*3d80*/  UIADD3 UR19, UPT, UPT, UR19, 0x1, URZ ;  /* 0x0000000113137890 */ /* 0x000fe2000fffe0ff */
[----:B------:R-:W-:-:S03]  /*3d90*/  ISETP.NE.AND P0, PT, R8, 0x2, PT ;  /* 0x000000020800780c */ /* 0x000fc60003f05270 */
[----:B------:R-:W-:Y:S01]  /*3da0*/  UISETP.NE.AND UP0, UPT, UR19, 0x4, UPT ;  /* 0x000000041300788c */ /* 0x000fe2000bf05270 */
[----:B-12---:R-:W-:Y:S02]  /*3db0*/  SEL R0, RZ, 0x1, P0 ;  /* 0x00000001ff007807 */ /* 0x006fe40000000000 */
[----:B------:R-:W-:Y:S01]  /*3dc0*/  SEL R8, R8, RZ, P0 ;  /* 0x000000ff08087207 */ /* 0x000fe20000000000 */
[----:B----4-:R-:W-:Y:S01]  /*3dd0*/  USEL UR8, URZ, 0x1, UP0 ;  /* 0x00000001ff087887 */ /* 0x010fe20008000000 */
[----:B------:R-:W-:Y:S01]  /*3de0*/  LOP3.LUT R3, R3, R0, RZ, 0x3c, !PT ;  /* 0x0000000003037212 */ /* 0x000fe200078e3cff */
[----:B------:R-:W-:-:S04]  /*3df0*/  USEL UR19, UR19, URZ, UP0 ;  /* 0x000000ff13137287 */ /* 0x000fc80008000000 */
[----:B------:R-:W-:Y:S01]  /*3e00*/  LOP3.LUT R9, R9, UR8, RZ, 0x3c, !PT ;  /* 0x0000000809097c12 */ /* 0x000fe2000f8e3cff */
[----:B------:R-:W-:Y:S07]  /*3e10*/  @P1 BRA `(.L_x_74) ;  /* 0xfffffff800381947 */ /* 0x000fee000383ffff */
[----:B------:R-:W1:Y:S01]  /*3e20*/  S2UR UR6, SR_CgaCtaId ;  /* 0x00000000000679c3 */ /* 0x000e620000008800 */
[----:B------:R-:W-:Y:S01]  /*3e30*/  ELECT P0, URZ, PT ;  /* 0x0000000000ff782f */ /* 0x000fe20003800000 */
[----:B------:R-:W-:Y:S01]  /*3e40*/  HFMA2 R0, -RZ, RZ, 0, 5.9604644775390625e-08 ;  /* 0x00000001ff007431 */ /* 0x000fe200000001ff */
[----:B------:R-:W-:-:S05]  /*3e50*/  UMOV UR8, 0x40 ;  /* 0x0000004000087882 */ /* 0x000fca0000000000 */
[----:B------:R-:W-:Y:S01]  /*3e60*/  UVIRTCOUNT.DEALLOC.SMPOOL 0x80 ;  /* 0x000000800000784c */ /* 0x000fe20000000000 */
[----:B------:R-:W-:Y:S02]  /*3e70*/  UISETP.NE.AND UP0, UPT, UR5, URZ, UPT ;  /* 0x000000ff0500728c */ /* 0x000fe4000bf05270 */
[----:B-1----:R-:W-:-:S09]  /*3e80*/  ULEA UR6, UR6, UR8, 0x18 ;  /* 0x0000000806067291 */ /* 0x002fd2000f8ec0ff */
[----:B------:R1:W-:Y:S01]  /*3e90*/  @P0 STS.U8 [UR6+0x1c], R0 ;  /* 0x00001c00ff000988 */ /* 0x0003e20008000006 */
[----:B------:R-:W-:Y:S05]  /*3ea0*/  BRA.U UP0, `(.L_x_75) ;  /* 0x0000000100a07547 */ /* 0x000fea000b800000 */
[----:B------:R-:W-:Y:S01]  /*3eb0*/  UIADD3 UR5, UPT, UPT, UR7, 0xc0, URZ ;  /* 0x000000c007057890 */ /* 0x000fe2000fffe0ff */
[----:B------:R-:W-:-:S03]  /*3ec0*/  SHF.L.U32 R2, R9, 0x1f, RZ ;  /* 0x0000001f09027819 */ /* 0x000fc600000006ff */
[----:B------:R-:W-:-:S09]  /*3ed0*/  ULEA UR8, UR19, UR5, 0x3 ;  /* 0x0000000513087291 */ /* 0x000fd2000f8e18ff */
[----:B------:R-:W2:Y:S02]  /*3ee0*/  SYNCS.PHASECHK.TRANS64.TRYWAIT P0, [UR8], R2 ;  /* 0x00000002ff0075a7 */ /* 0x000ea40008001108 */
[----:B--2---:R-:W-:Y:S05]  /*3ef0*/  @!P0 BRA `(.L_x_76) ;  /* 0x0000004000948947 */ /* 0x004fea0003800000 */
.L_x_156:
        /* <DEDUP_REMOVED lines=9> */
.L_x_158:
        /* <DEDUP_REMOVED lines=9> */
.L_x_160:
[----:B------:R-:W-:-:S04]  /*4020*/  UIADD3 UR9, UPT, UPT, UR9, 0x1, URZ ;  /* 0x0000000109097890 */ /* 0x000fc8000fffe0ff */
[----:B------:R-:W-:-:S04]  /*4030*/  UISETP.NE.AND UP1, UPT, UR9, 0x4, UPT ;  /* 0x000000040900788c */ /* 0x000fc8000bf25270 */
[----:B------:R-:W-:Y:S02]  /*4040*/  USEL UR8, URZ, 0x1, UP1 ;  /* 0x00000001ff087887 */ /* 0x000fe40008800000 */
[----:B------:R-:W-:-:S04]  /*4050*/  USEL UR9, UR9, URZ, UP1 ;  /* 0x000000ff09097287 */ /* 0x000fc80008800000 */
[----:B------:R-:W-:Y:S01]  /*4060*/  ULEA UR9, UR9, UR5, 0x3 ;  /* 0x0000000509097291 */ /* 0x000fe2000f8e18ff */
[----:B------:R-:W-:-:S04]  /*4070*/  LOP3.LUT R2, R2, UR8, RZ, 0x3c, !PT ;  /* 0x0000000802027c12 */ /* 0x000fc8000f8e3cff */
[----:B------:R-:W-:Y:S01]  /*4080*/  SHF.L.U32 R2, R2, 0x1f, RZ ;  /* 0x0000001f02027819 */ /* 0x000fe200000006ff */
[----:B-1----:R-:W-:-:S04]  /*4090*/  IMAD.U32 R0, RZ, RZ, UR9 ;  /* 0x00000009ff007e24 */ /* 0x002fc8000f8e00ff */
[----:B------:R1:W2:Y:S03]  /*40a0*/  SYNCS.PHASECHK.TRANS64.TRYWAIT P0, [R0+URZ], R2 ;  /* 0x00000002000075a7 */ /* 0x0002a600080011ff */
[----:B--2---:R-:W-:Y:S05]  /*40b0*/  @!P0 NANOSLEEP.SYNCS 0x989680 ;  /* 0x009896800000895d */ /* 0x004fea0003900000 */
[----:B------:R-:W2:Y:S02]  /*40c0*/  @!P0 SYNCS.PHASECHK.TRANS64 P0, [R0+URZ], R2 ;  /* 0x00000002000085a7 */ /* 0x000ea400080010ff */
[----:B--2---:R-:W-:Y:S05]  /*40d0*/  @P0 BRA `(.L_x_79) ;  /* 0x0000000000200947 */ /* 0x004fea0003800000 */
.L_x_80:
[----:B--2---:R2:W4:Y:S02]  /*40e0*/  SYNCS.PHASECHK.TRANS64.TRYWAIT P0, [R0+URZ], R2 ;  /* 0x00000002000075a7 */ /* 0x00452400080011ff */
[----:B----4-:R-:W-:Y:S05]  /*40f0*/  @!P0 NANOSLEEP.SYNCS 0x989680 ;  /* 0x009896800000895d */ /* 0x010fea0003900000 */
[----:B------:R-:W4:Y:S02]  /*4100*/  @!P0 SYNCS.PHASECHK.TRANS64 P0, [R0+URZ], R2 ;  /* 0x00000002000085a7 */ /* 0x000f2400080010ff */
[----:B----4-:R-:W-:Y:S05]  /*4110*/  @!P0 BRA `(.L_x_80) ;  /* 0xfffffffc00f08947 */ /* 0x010fea000383ffff */
[----:B------:R-:W-:Y:S05]  /*4120*/  BRA `(.L_x_79) ;  /* 0x00000000000c7947 */ /* 0x000fea0003800000 */
.L_x_75:
[----:B------:R-:W-:-:S04]  /*4130*/  UIADD3 UR5, UPT, UPT, UR7, 0x100, URZ ;  /* 0x0000010007057890 */ /* 0x000fc8000fffe0ff */
[----:B------:R-:W-:-:S09]  /*4140*/  UPRMT UR5, UR4, 0x654, UR5 ;  /* 0x0000065404057896 */ /* 0x000fd20008000005 */
[----:B------:R-:W-:Y:S03]  /*4150*/  SYNCS.ARRIVE.TRANS64.RED.A1T0 RZ, [UR5], RZ ;  /* 0x000000ffffff79a7 */ /* 0x000fe60008100405 */
.L_x_79:
[----:B-12---:R-:W-:Y:S01]  /*4160*/  SHF.L.U32 R2, RZ, 0x1f, RZ ;  /* 0x0000001fff027819 */ /* 0x006fe200000006ff */
[----:B------:R-:W-:Y:S01]  /*4170*/  UIADD3 UR5, UPT, UPT, UR7, 0x100, URZ ;  /* 0x0000010007057890 */ /* 0x000fe2000fffe0ff */
[----:B------:R-:W-:Y:S02]  /*4180*/  PLOP3.LUT P0, PT, PT, PT, UP0, 0x80, 0x8 ;  /* 0x000000000008781c */ /* 0x000fe40003f0f008 */
[----:B------:R-:W1:Y:S02]  /*4190*/  SYNCS.PHASECHK.TRANS64.TRYWAIT P1, [UR7+0x100], R2 ;  /* 0x00010002ff0075a7 */ /* 0x000e640008021107 */
[----:B-1----:R-:W-:Y:S09]  /*41a0*/  @!P1 BRA `(.L_x_81) ;  /* 0x0000004000309947 */ /* 0x002ff20003800000 */
.L_x_162:
[----:B------:R-:W-:Y:S01]  /*41b0*/  @!UP0 UPRMT UR5, UR4, 0x654, UR5 ;  /* 0x0000065404058896 */ /* 0x000fe20008000005 */
[----:B------:R-:W-:Y:S02]  /*41c0*/  UMOV UR8, 0xffff ;  /* 0x0000ffff00087882 */ /* 0x000fe40000000000 */
[----:B------:R-:W-:-:S06]  /*41d0*/  UMOV UR4, 0x1 ;  /* 0x0000000100047882 */ /* 0x000fcc0000000000 */
[----:B------:R-:W-:Y:S01]  /*41e0*/  @!P0 SYNCS.ARRIVE.TRANS64.RED.A1T0 RZ, [UR5], RZ ;  /* 0x000000ffffff89a7 */ /* 0x000fe20008100405 */
[----:B------:R-:W-:Y:S01]  /*41f0*/  NOP ;  /* 0x0000000000007918 */ /* 0x000fe20000000000 */
[----:B-1----:R-:W1:Y:S01]  /*4200*/  LDS R0, [UR6+0x14] ;  /* 0x00001406ff007984 */ /* 0x002e620008000800 */
[----:B------:R-:W-:-:S04]  /*4210*/  ULOP3.LUT UR5, UR21, 0xffff, URZ, 0xc0, !UPT ;  /* 0x0000ffff15057892 */ /* 0x000fc8000f8ec0ff */
[----:B------:R-:W-:-:S04]  /*4220*/  USHF.R.U32.HI UR5, URZ, 0x5, UR5 ;  /* 0x00000005ff057899 */ /* 0x000fc80008011605 */
[----:B------:R-:W-:Y:S02]  /*4230*/  USHF.L.U32 UR8, UR8, UR5, URZ ;  /* 0x0000000508087299 */ /* 0x000fe400080006ff */
[----:B------:R-:W-:-:S04]  /*4240*/  USHF.L.U32 UR4, UR4, UR5, URZ ;  /* 0x0000000504047299 */ /* 0x000fc800080006ff */
[----:B-1----:R-:W-:-:S04]  /*4250*/  LOP3.LUT R0, R0, UR8, RZ, 0xc0, !PT ;  /* 0x0000000800007c12 */ /* 0x002fc8000f8ec0ff */
[----:B------:R-:W-:-:S13]  /*4260*/  ISETP.NE.AND P0, PT, R0, UR8, PT ;  /* 0x0000000800007c0c */ /* 0x000fda000bf05270 */
[----:B------:R-:W-:Y:S05]  /*4270*/  @P0 BRA `(.L_x_82) ;  /* 0x0000000000580947 */ /* 0x000fea0003800000 */
[----:B------:R-:W1:Y:S02]  /*4280*/  LDS R0, [UR6+0x18] ;  /* 0x00001806ff007984 */ /* 0x000e640008000800 */
[----:B-1----:R-:W-:-:S04]  /*4290*/  LOP3.LUT R0, R0, UR4, RZ, 0xc0, !PT ;  /* 0x0000000400007c12 */ /* 0x002fc8000f8ec0ff */
[----:B------:R-:W-:-:S13]  /*42a0*/  ISETP.NE.AND P0, PT, R0, UR4, PT ;  /* 0x0000000400007c0c */ /* 0x000fda000bf05270 */
[----:B------:R-:W-:Y:S05]  /*42b0*/  @P0 BRA `(.L_x_83) ;  /* 0x00000000003c0947 */ /* 0x000fea0003800000 */
[----:B------:R-:W1:Y:S01]  /*42c0*/  S2R R2, SR_LANEID ;  /* 0x0000000000027919 */ /* 0x000e620000000000 */
[----:B------:R-:W-:Y:S01]  /*42d0*/  ULOP3.LUT UR8, URZ, UR8, URZ, 0x33, !UPT ;  /* 0x00000008ff087292 */ /* 0x000fe2000f8e33ff */
[----:B------:R-:W-:Y:S02]  /*42e0*/  VOTEU.ANY UR7, UPT, PT ;  /* 0x0000000000077886 */ /* 0x000fe400038e0100 */
[----:B------:R-:W-:-:S03]  /*42f0*/  UFLO.U32 UR7, UR7 ;  /* 0x00000007000772bd */ /* 0x000fc600080e0000 */
[----:B------:R-:W-:-:S04]  /*4300*/  IMAD.U32 R0, RZ, RZ, UR8 ;  /* 0x00000008ff007e24 */ /* 0x000fc8000f8e00ff */
[----:B------:R2:W4:Y:S02]  /*4310*/  REDUX UR5, R0 ;  /* 0x00000000000573c4 */ /* 0x0005240000000000 */
[----:B------:R1:W-:Y:S02]  /*4320*/  UTCATOMSWS.AND URZ, UR8 ;  /* 0x0000000800ff79e3 */ /* 0x0003e40008000000 */
[----:B-1----:R-:W-:Y:S02]  /*4330*/  ISETP.EQ.U32.AND P0, PT, R2, UR7, PT ;  /* 0x0000000702007c0c */ /* 0x002fe4000bf02070 */
[----:B--2---:R-:W-:Y:S02]  /*4340*/  LOP3.LUT R0, RZ, UR4, RZ, 0x33, !PT ;  /* 0x00000004ff007c12 */ /* 0x004fe4000f8e33ff */
[----:B----4-:R-:W-:Y:S02]  /*4350*/  MOV R2, UR5 ;  /* 0x0000000500027c02 */ /* 0x010fe40008000f00 */
[----:B------:R-:W1:Y:S07]  /*4360*/  REDUX UR4, R0 ;  /* 0x00000000000473c4 */ /* 0x000e6e0000000000 */
[----:B------:R2:W-:Y:S01]  /*4370*/  @P0 ATOMS.AND RZ, [UR6+0x14], R2 ;  /* 0x00001402ffff098c */ /* 0x0005e2000a800006 */
[----:B-1----:R-:W-:-:S05]  /*4380*/  IMAD.U32 R0, RZ, RZ, UR4 ;  /* 0x00000004ff007e24 */ /* 0x002fca000f8e00ff */
[----:B------:R2:W-:Y:S01]  /*4390*/  @P0 ATOMS.AND RZ, [UR6+0x18], R0 ;  /* 0x00001800ffff098c */ /* 0x0005e2000a800006 */
[----:B------:R-:W-:Y:S05]  /*43a0*/  BRA `(.L_x_84) ;  /* 0x0000000000147947 */ /* 0x000fea0003800000 */
.L_x_83:
[----:B------:R-:W-:Y:S02]  /*43b0*/  MOV R2, 0x43d0 ;  /* 0x000043d000027802 */ /* 0x000fe40000000f00 */
[----:B---3-5:R-:W-:Y:S05]  /*43c0*/  CALL.REL.NOINC `($__internal_0_$__cuda_sm10x_tcgen05_guardrail_trap_col_being_dealloced_not_returned_by_alloc) ;  /* 0x00000040009c7944 */ /* 0x028fea0003c00000 */
[----:B------:R-:W-:Y:S05]  /*43d0*/  BRA `(.L_x_84) ;  /* 0x0000000000087947 */ /* 0x000fea0003800000 */
.L_x_82:
[----:B------:R-:W-:Y:S02]  /*43e0*/  MOV R2, 0x4400 ;  /* 0x0000440000027802 */ /* 0x000fe40000000f00 */
[----:B---3-5:R-:W-:Y:S05]  /*43f0*/  CALL.REL.NOINC `($__internal_2_$__cuda_sm10x_tcgen05_guardrail_trap_unallocated_columns_being_dealloced) ;  /* 0x0000004000a87944 */ /* 0x028fea0003c00000 */
.L_x_84:
[----:B------:R-:W-:Y:S01]  /*4400*/  NOP ;  /* 0x0000000000007918 */ /* 0x000fe20000000000 */
[----:B------:R-:W-:Y:S05]  /*4410*/  EXIT ;  /* 0x000000000000794d */ /* 0x000fea0003800000 */
.L_x_55:
[----:B------:R-:W-:-:S09]  /*4420*/  UISETP.NE.OR UP5, UPT, UR10, 0x3, !UP5 ;  /* 0x000000030a00788c */ /* 0x000fd2000efa5670 */
[----:B------:R-:W-:Y:S05]  /*4430*/  BRA.U UP5, `(.L_x_85) ;  /* 0x0000000d05e47547 */ /* 0x000fea000b800000 */
[----:B------:R-:W1:Y:S01]  /*4440*/  LDC R0, c[0x0][0xb30] ;  /* 0x0002cc00ff007b82 */ /* 0x000e620000000800 */
[----:B------:R-:W2:Y:S01]  /*4450*/  LDCU.64 UR8, c[0x0][0x888] ;  /* 0x00011100ff0877ac */ /* 0x000ea20008000a00 */
[----:B------:R-:W-:Y:S01]  /*4460*/  IMAD.MOV.U32 R32, RZ, RZ, 0x1 ;  /* 0x00000001ff207424 */ /* 0x000fe200078e00ff */
[----:B------:R-:W-:Y:S01]  /*4470*/  CS2R R28, SRZ ;  /* 0x00000000001c7805 */ /* 0x000fe2000001ff00 */
[----:B------:R-:W-:Y:S01]  /*4480*/  IMAD.MOV.U32 R25, RZ, RZ, 0x2000 ;  /* 0x00002000ff197424 */ /* 0x000fe200078e00ff */
[----:B------:R-:W3:Y:S03]  /*4490*/  LDCU.64 UR4, c[0x0][0x890] ;  /* 0x00011200ff0477ac */ /* 0x000ee60008000a00 */
[----:B------:R-:W4:Y:S01]  /*44a0*/  LDC R24, c[0x0][0x370] ;  /* 0x0000dc00ff187b82 */ /* 0x000f220000000800 */
[----:B------:R-:W-:Y:S01]  /*44b0*/  UMOV UR6, 0x400 ;  /* 0x0000040000067882 */ /* 0x000fe20000000000 */
[----:B------:R-:W-:-:S02]  /*44c0*/  UPLOP3.LUT UP1, UPT, UPT, UPT, UPT, 0x40, 0x4 ;  /* 0x000000000004789c */ /* 0x000fc40003f2e870 */
[----:B------:R-:W-:Y:S01]  /*44d0*/  ULEA UR6, UR37, UR6, 0x18 ;  /* 0x0000000625067291 */ /* 0x000fe2000f8ec0ff */
[----:B------:R-:W-:-:S03]  /*44e0*/  UMOV UR13, URZ ;  /* 0x000000ff000d7c82 */ /* 0x000fc60008000000 */
[----:B------:R-:W4:Y:S01]  /*44f0*/  LDC R3, c[0x0][0xb0c] ;  /* 0x0002c300ff037b82 */ /* 0x000f220000000800 */
[----:B--2---:R-:W-:Y:S02]  /*4500*/  UISETP.NE.U32.AND UP4, UPT, UR8, URZ, UPT ;  /* 0x000000ff0800728c */ /* 0x004fe4000bf85070 */
[----:B---3--:R-:W-:-:S05]  /*4510*/  UISETP.NE.U32.AND UP5, UPT, UR4, URZ, UPT ;  /* 0x000000ff0400728c */ /* 0x008fca000bfa5070 */
[----:B------:R-:W2:Y:S01]  /*4520*/  LDC R18, c[0x0][0xb20] ;  /* 0x0002c800ff127b82 */ /* 0x000ea20000000800 */
[----:B-1----:R-:W-:Y:S01]  /*4530*/  ISETP.NE.AND P1, PT, R0, 0x1, PT ;  /* 0x000000010000780c */ /* 0x002fe20003f25270 */
[----:B------:R-:W-:Y:S02]  /*4540*/  UISETP.NE.AND.EX UP4, UPT, UR9, URZ, UPT, UP4 ;  /* 0x000000ff0900728c */ /* 0x000fe4000bf85340 */
[----:B------:R-:W-:-:S04]  /*4550*/  UISETP.NE.AND.EX UP5, UPT, UR5, URZ, UPT, UP5 ;  /* 0x000000ff0500728c */ /* 0x000fc8000bfa5350 */
[----:B------:R-:W1:Y:S08]  /*4560*/  LDC.64 R30, c[0x0][0x348] ;  /* 0x0000d200ff1e7b82 */ /* 0x000e700000000a00 */
[----:B------:R-:W3:Y:S08]  /*4570*/  LDC.64 R16, c[0x0][0xb10] ;  /* 0x0002c400ff107b82 */ /* 0x000ef00000000a00 */
[----:B------:R-:W1:Y:S08]  /*4580*/  LDC.64 R6, c[0x0][0xb18] ;  /* 0x0002c600ff067b82 */ /* 0x000e700000000a00 */
[----:B------:R-:W1:Y:S08]  /*4590*/  LDC.64 R4, c[0x0][0xb28] ;  /* 0x0002ca00ff047b82 */ /* 0x000e700000000a00 */
[----:B--2-4-:R-:W1:Y:S02]  /*45a0*/  LDC R19, c[0x0][0x374] ;  /* 0x0000dd00ff137b82 */ /* 0x014e640000000800 */
.L_x_94:
[C---:B------:R-:W-:Y:S02]  /*45b0*/  LEA R0, R29.reuse, UR6, 0x3 ;  /* 0x000000061d007c11 */ /* 0x040fe4000f8e18ff */
[----:B------:R-:W-:Y:S02]  /*45c0*/  SHF.L.U32 R2, R28, 0x1f, RZ ;  /* 0x0000001f1c027819 */ /* 0x000fe400000006ff */
[----:B------:R-:W-:Y:S02]  /*45d0*/  LEA R20, R29, UR6, 0x4 ;  /* 0x000000061d147c11 */ /* 0x000fe4000f8e20ff */
[----:B--2---:R-:W2:Y:S02]  /*45e0*/  SYNCS.PHASECHK.TRANS64.TRYWAIT P0, [R0+URZ+0x80], R2 ;  /* 0x00008002000075a7 */ /* 0x004ea400080011ff */
[----:B--2---:R-:W-:Y:S05]  /*45f0*/  @!P0 BRA `(.L_x_86) ;  /* 0x0000003c00348947 */ /* 0x004fea0003800000 */
.L_x_163:
[----:B------:R-:W-:Y:S01]  /*4600*/  ISETP.GE.AND P0, PT, R26, 0x1, PT ;  /* 0x000000011a00780c */ /* 0x000fe20003f06270 */
[----:B------:R-:W4:Y:S01]  /*4610*/  LDS.128 R20, [R20+0x110] ;  /* 0x0001100014147984 */ /* 0x000f220000000c00 */
[----:B--2---:R-:W-:Y:S01]  /*4620*/  VIADD R0, R0, 0x90 ;  /* 0x0000009000007836 */ /* 0x004fe20000000000 */
[----:B------:R-:W-:Y:S01]  /*4630*/  @!PT LDS RZ, [RZ] ;  /* 0x00000000fffff984 */ /* 0x000fe20000000800 */
[----:B------:R-:W-:Y:S01]  /*4640*/  @!PT LDS RZ, [RZ] ;  /* 0x00000000fffff984 */ /* 0x000fe20000000800 */
[----:B------:R-:W-:Y:S01]  /*4650*/  @!PT LDS RZ, [RZ] ;  /* 0x00000000fffff984 */ /* 0x000fe20000000800 */
[----:B------:R-:W-:Y:S01]  /*4660*/  @!PT LDS RZ, [RZ] ;  /* 0x00000000fffff984 */ /* 0x000fe20000000800 */
[----:B------:R2:W-:Y:S06]  /*4670*/  MEMBAR.ALL.CTA ;  /* 0x0000000000007992 */ /* 0x0005ec0000008000 */
[----:B--2---:R-:W2:Y:S01]  /*4680*/  FENCE.VIEW.ASYNC.S ;  /* 0x00000000000073c6 */ /* 0x004ea20000000000 */
[----:B------:R-:W-:Y:S04]  /*4690*/  PRMT R0, RZ, 0x654, R0 ;  /* 0x00000654ff007816 */ /* 0x000fe80000000000 */
[----:B--2---:R2:W-:Y:S01]  /*46a0*/  SYNCS.ARRIVE.TRANS64.RED.A1T0 RZ, [R0+URZ], RZ ;  /* 0x000000ff00ff79a7 */ /* 0x0045e200081004ff */
[----:B----4-:R-:W-:Y:S11]  /*46b0*/  LOP3.LUT P3, RZ, R22, 0x1, RZ, 0xc0, !PT ;  /* 0x0000000116ff7812 */ /* 0x010ff6000786c0ff */
[----:B------:R-:W-:Y:S02]  /*46c0*/  @!UPT UIADD3 URZ, UPT, UPT, URZ, URZ, URZ ;  /* 0x000000fffffff290 */ /* 0x000fe4000fffe0ff */
[----:B------:R-:W-:Y:S02]  /*46d0*/  @P3 MOV R11, R20 ;  /* 0x00000014000b3202 */ /* 0x000fe40000000f00 */
[----:B------:R-:W-:Y:S01]  /*46e0*/  @P3 LOP3.LUT R10, R21, 0xffff, RZ, 0xc0, !PT ;  /* 0x0000ffff150a3812 */ /* 0x000fe200078ec0ff */
[----:B--2---:R-:W-:Y:S06]  /*46f0*/  @!P0 BRA `(.L_x_87) ;  /* 0x0000000000a48947 */ /* 0x004fec0003800000 */
[-C--:B-1----:R-:W-:Y:S01]  /*4700*/  IMAD.HI.U32 R0, R19, R7.reuse, RZ ;  /* 0x0000000713007227 */ /* 0x082fe200078e00ff */
[----:B------:R-:W-:Y:S02]  /*4710*/  ISETP.NE.AND P0, PT, R6, 0x1, PT ;  /* 0x000000010600780c */ /* 0x000fe40003f05270 */
[----:B------:R-:W-:Y:S01]  /*4720*/  ISETP.NE.AND P2, PT, R26, 0x1, PT ;  /* 0x000000011a00780c */ /* 0x000fe20003f45270 */
[----:B---3--:R-:W-:Y:S01]  /*4730*/  IMAD.HI.U32 R9, R24, R16, RZ ;  /* 0x0000001018097227 */ /* 0x008fe200078e00ff */
[----:B------:R-:W-:Y:S02]  /*4740*/  SHF.R.U32.HI R0, RZ, R18, R0 ;  /* 0x00000012ff007219 */ /* 0x000fe40000011600 */
[----:B------:R-:W-:Y:S01]  /*4750*/  ISETP.NE.AND P4, PT, R3, 0x1, PT ;  /* 0x000000010300780c */ /* 0x000fe20003f85270 */
[----:B------:R-:W-:Y:S01]  /*4760*/  IMAD.HI.U32 R13, R10, R7, RZ ;  /* 0x000000070a0d7227 */ /* 0x000fe200078e00ff */
[----:B------:R-:W-:Y:S02]  /*4770*/  SHF.R.U32.HI R9, RZ, R17, R9 ;  /* 0x00000011ff097219 */ /* 0x000fe40000011609 */
[----:B------:R-:W-:Y:S01]  /*4780*/  SEL R0, R19, R0, !P0 ;  /* 0x0000000013007207 */ /* 0x000fe20004000000 */
[----:B------:R-:W-:Y:S01]  /*4790*/  IMAD.HI.U32 R12, R11, R16, RZ ;  /* 0x000000100b0c7227 */ /* 0x000fe200078e00ff */
[----:B------:R-:W-:Y:S03]  /*47a0*/  SEL R9, R24, R9, !P4 ;  /* 0x0000000918097207 */ /* 0x000fe60006000000 */
[-C--:B------:R-:W-:Y:S01]  /*47b0*/  IMAD.HI.U32 R8, R0, R4.reuse, RZ ;  /* 0x0000000400087227 */ /* 0x080fe200078e00ff */
[----:B------:R-:W-:Y:S03]  /*47c0*/  SHF.R.U32.HI R12, RZ, R17, R12 ;  /* 0x00000011ff0c7219 */ /* 0x000fe6000001160c */
[----:B------:R-:W-:Y:S01]  /*47d0*/  IMAD.HI.U32 R2, R9, R4, RZ ;  /* 0x0000000409027227 */ /* 0x000fe200078e00ff */
[-C--:B------:R-:W-:Y:S02]  /*47e0*/  @P2 SHF.R.U32.HI R0, RZ, R5.reuse, R8 ;  /* 0x00000005ff002219 */ /* 0x080fe40000011608 */
[----:B------:R-:W-:Y:S02]  /*47f0*/  SHF.R.U32.HI R8, RZ, R18, R13 ;  /* 0x00000012ff087219 */ /* 0x000fe4000001160d */
[----:B------:R-:W-:Y:S01]  /*4800*/  @P2 SHF.R.U32.HI R9, RZ, R5, R2 ;  /* 0x00000005ff092219 */ /* 0x000fe20000011602 */
[----:B------:R-:W-:Y:S01]  /*4810*/  IMAD R0, R26, R0, RZ ;  /* 0x000000001a007224 */ /* 0x000fe200078e02ff */
[----:B------:R-:W-:Y:S02]  /*4820*/  SEL R8, R10, R8, !P0 ;  /* 0x000000080a087207 */ /* 0x000fe40004000000 */
[----:B------:R-:W-:Y:S01]  /*4830*/  SEL R2, R11, R12, !P4 ;  /* 0x0000000c0b027207 */ /* 0x000fe20006000000 */
[----:B------:R-:W-:Y:S01]  /*4840*/  IMAD R12, R26, R9, RZ ;  /* 0x000000091a0c7224 */ /* 0x000fe200078e02ff */
[C---:B------:R-:W-:Y:S01]  /*4850*/  ISETP.GE.AND P0, PT, R8.reuse, R0, PT ;  /* 0x000000000800720c */ /* 0x040fe20003f06270 */
[----:B------:R-:W-:Y:S03]  /*4860*/  IMAD.HI.U32 R0, R8, R4, RZ ;  /* 0x0000000408007227 */ /* 0x000fe600078e00ff */
[----:B------:R-:W-:Y:S02]  /*4870*/  ISETP.GE.OR P0, PT, R2, R12, P0 ;  /* 0x0000000c0200720c */ /* 0x000fe40000706670 */
[-C--:B------:R-:W-:Y:S04]  /*4880*/  SHF.R.U32.HI R0, RZ, R5.reuse, R0 ;  /* 0x00000005ff007219 */ /* 0x080fe80000011600 */
[----:B------:R-:W-:Y:S05]  /*4890*/  SEL R13, R8, R0, !P2 ;  /* 0x00000000080d7207 */ /* 0x000fea0005000000 */
[----:B------:R-:W-:Y:S02]  /*48a0*/  IMAD.MOV R12, RZ, RZ, -R13 ;  /* 0x000000ffff0c7224 */ /* 0x000fe400078e0a0d */
[----:B------:R-:W-:Y:S04]  /*48b0*/  @!P0 IMAD.HI.U32 R0, R2, R4, RZ ;  /* 0x0000000402008227 */ /* 0x000fe800078e00ff */
[----:B------:R-:W-:Y:S01]  /*48c0*/  IMAD R12, R26, R12, R8 ;  /* 0x0000000c1a0c7224 */ /* 0x000fe200078e0208 */
[----:B------:R-:W-:Y:S04]  /*48d0*/  @!P0 SHF.R.U32.HI R0, RZ, R5, R0 ;  /* 0x00000005ff008219 */ /* 0x000fe80000011600 */
[----:B------:R-:W-:Y:S04]  /*48e0*/  @!P0 SEL R0, R2, R0, !P2 ;  /* 0x0000000002008207 */ /* 0x000fe80005000000 */
[----:B------:R-:W-:Y:S01]  /*48f0*/  @!P0 IADD3 R13, PT, PT, R13, -R0, RZ ;  /* 0x800000000d0d8210 */ /* 0x000fe20007ffe0ff */
[----:B------:R-:W-:Y:S01]  /*4900*/  @!P0 IMAD R0, R9, R12, R0 ;  /* 0x0000000c09008224 */ /* 0x000fe200078e0200 */
[----:B------:R-:W-:Y:S01]  /*4910*/  IADD3 R9, PT, PT, -R8, RZ, RZ ;  /* 0x000000ff08097210 */ /* 0x000fe20007ffe1ff */
[--C-:B------:R-:W-:Y:S02]  /*4920*/  IMAD.MOV R12, RZ, RZ, -R2.reuse ;  /* 0x000000ffff0c7224 */ /* 0x100fe400078e0a02 */
[----:B------:R-:W-:Y:S02]  /*4930*/  @!P0 IMAD R8, R13, R26, R2 ;  /* 0x0000001a0d088224 */ /* 0x000fe400078e0202 */
[----:B------:R-:W-:Y:S02]  /*4940*/  @!P0 IMAD.MOV.U32 R2, RZ, RZ, R0 ;  /* 0x000000ffff028224 */ /* 0x000fe400078e0000 */
[----:B------:R-:W-:Y:S02]  /*4950*/  IMAD R11, R3, R12, R11 ;  /* 0x0000000c030b7224 */ /* 0x000fe400078e020b */
[----:B------:R-:W-:Y:S02]  /*4960*/  IMAD R10, R6, R9, R10 ;  /* 0x00000009060a7224 */ /* 0x000fe400078e020a */
[----:B------:R-:W-:Y:S02]  /*4970*/  IMAD R11, R2, R3, R11 ;  /* 0x00000003020b7224 */ /* 0x000fe400078e020b */
[----:B------:R-:W-:Y:S02]  /*4980*/  IMAD R10, R8, R6, R10 ;  /* 0x00000006080a7224 */ /* 0x000fe400078e020a */
.L_x_87:
[----:B------:R-:W-:Y:S05]  /*4990*/  BRA.U UP1, `(.L_x_88) ;  /* 0x0000000101107547 */ /* 0x000fea000b800000 */
[----:B------:R-:W-:Y:S04]  /*49a0*/  MOV R2, UR7 ;  /* 0x0000000700027c02 */ /* 0x000fe80008000f00 */
[----:B------:R-:W-:Y:S04]  /*49b0*/  SHF.L.U32 R2, R2, 0x1f, RZ ;  /* 0x0000001f02027819 */ /* 0x000fe800000006ff */
[----:B------:R-:W2:Y:S02]  /*49c0*/  SYNCS.PHASECHK.TRANS64.TRYWAIT P0, [UR6+0x78], R2 ;  /* 0x00007802ff0075a7 */ /* 0x000ea40008001106 */
[----:B--2---:R-:W-:Y:S05]  /*49d0*/  @!P0 BRA `(.L_x_89) ;  /* 0x0000003800508947 */ /* 0x004fea0003800000 */
.L_x_88:
[----:B------:R-:W-:Y:S02]  /*49e0*/  R2UR UR27, R14 ;  /* 0x000000000e1b72ca */ /* 0x000fe400000e0000 */
[----:B------:R-:W-:Y:S02]  /*49f0*/  R2UR UR26, R15 ;  /* 0x000000000f1a72ca */ /* 0x000fe400000e0000 */
[----:B------:R-:W-:Y:S04]  /*4a00*/  ISETP.NE.U32.AND P2, PT, RZ, UR4, PT ;  /* 0x00000004ff007c0c */ /* 0x000fe8000bf45070 */
[----:B------:R-:W-:Y:S05]  /*4a10*/  ISETP.NE.AND.EX P2, PT, RZ, UR5, PT, P2 ;  /* 0x00000005ff007c0c */ /* 0x000fea000bf45320 */
[----:B------:R-:W-:Y:S02]  /*4a20*/  USHF.L.U32 UR27, UR27, 0x6, URZ ;  /* 0x000000061b1b7899 */ /* 0x000fe400080006ff */
[----:B------:R-:W-:Y:S01]  /*4a30*/  USHF.L.U32 UR26, UR26, 0x6, URZ ;  /* 0x000000061a1a7899 */ /* 0x000fe200080006ff */
[----:B------:R-:W-:Y:S11]  /*4a40*/  BRA.U !UP5, `(.L_x_90) ;  /* 0x000000010d347547 */ /* 0x000ff6000b800000 */
[----:B------:R-:W-:Y:S01]  /*4a50*/  UPLOP3.LUT UP0, UPT, UPT, UPT, UP4, 0x80, 0x8 ;  /* 0x000000000008789c */ /* 0x000fe20003f0f040 */
[----:B--2---:R-:W-:Y:S02]  /*4a60*/  HFMA2 R0, -RZ, RZ, 0, 5.9604644775390625e-08 ;  /* 0x00000001ff007431 */ /* 0x004fe400000001ff */
[----:B------:R-:W-:Y:S03]  /*4a70*/  IMAD.MOV.U32 R64, RZ, RZ, 0x1 ;  /* 0x00000001ff407424 */ /* 0x000fe600078e00ff */
[----:B------:R-:W-:Y:S05]  /*4a80*/  PLOP3.LUT P0, PT, PT, PT, UP0, 0x80, 0x8 ;  /* 0x000000000008781c */ /* 0x000fea0003f0f008 */
[----:B------:R-:W2:Y:S01]  /*4a90*/  @UP0 LDCU.64 UR10, c[0x0][0x888] ;  /* 0x00011100ff0a07ac */ /* 0x000ea20008000a00 */
[----:B------:R-:W-:Y:S07]  /*4aa0*/  @UP0 UIMAD UR8, UR36, UR4, URZ ;  /* 0x00000004240802a4 */ /* 0x000fee000f8e02ff */
[----:B------:R-:W-:Y:S01]  /*4ab0*/  @!P0 PRMT R64, R0, 0x7610, R64 ;  /* 0x0000761000408816 */ /* 0x000fe20000000040 */
[----:B--2---:R-:W-:Y:S03]  /*4ac0*/  @UP0 UIMAD.WIDE UR10, UR8, 0x4, UR10 ;  /* 0x00000004080a08a5 */ /* 0x004fe6000f8e020a */
[----:B------:R-:W2:Y:S03]  /*4ad0*/  @!UP0 LDCU UR8, c[0x0][0x880] ;  /* 0x00011000ff0887ac */ /* 0x000ea60008000800 */
[----:B------:R-:W-:Y:S01]  /*4ae0*/  IMAD.U32 R8, RZ, RZ, UR10 ;  /* 0x0000000aff087e24 */ /* 0x000fe2000f8e00ff */
[----:B------:R-:W-:Y:S05]  /*4af0*/  MOV R9, UR11 ;  /* 0x0000000b00097c02 */ /* 0x000fea0008000f00 */
[----:B-----5:R4:W5:Y:S02]  /*4b00*/  @P0 LDG.E R35, desc[UR46][R8.64] ;  /* 0x0000002e08230981 */ /* 0x020964000c1e1900 */
[----:B--2-4-:R-:W-:Y:S07]  /*4b10*/  @!P0 IMAD.U32 R35, RZ, RZ, UR8 ;  /* 0x00000008ff238e24 */ /* 0x014fee000f8e00ff */
.L_x_90:
[----:B-----5:R-:W-:Y:S01]  /*4b20*/  @!P2 FSETP.EQ.AND P0, PT, R35, RZ, PT ;  /* 0x000000ff2300a20b */ /* 0x020fe20003f02000 */
[----:B------:R-:W-:Y:S01]  /*4b30*/  @!UPT UIADD3 URZ, UPT, UPT, URZ, URZ, URZ ;  /* 0x000000fffffff290 */ /* 0x000fe2000fffe0ff */
[----:B------:R-:W-:Y:S11]  /*4b40*/  @!P2 BRA `(.L_x_91) ;  /* 0x000000000014a947 */ /* 0x000ff60003800000 */
[----:B------:R-:W-:Y:S02]  /*4b50*/  LOP3.LUT P2, RZ, R64, 0xff, RZ, 0xc0, !PT ;  /* 0x000000ff40ff7812 */ /* 0x000fe4000784c0ff */
[----:B------:R-:W-:Y:S04]  /*4b60*/  PLOP3.LUT P0, PT, PT, PT, UP0, 0x80, 0x8 ;  /* 0x000000000008781c */ /* 0x000fe80003f0f008 */
[----:B------:R-:W-:Y:S07]  /*4b70*/  PLOP3.LUT P0, PT, P0, PT, PT, 0x8, 0x80 ;  /* 0x000000000080781c */ /* 0x000fee000070e170 */
[----:B------:R-:W-:Y:S11]  /*4b80*/  @P2 FSETP.EQ.AND P0, PT, R35, RZ, PT ;  /* 0x000000ff2300220b */ /* 0x000ff60003f02000 */
[----:B------:R-:W-:Y:S02]  /*4b90*/  @!UPT UIADD3 URZ, UPT, UPT, URZ, URZ, URZ ;  /* 0x000000fffffff290 */ /* 0x000fe4000fffe0ff */
.L_x_91:
[----:B------:R-:W-:Y:S01]  /*4ba0*/  ULEA UR15, UR13, UR6, 0x3 ;  /* 0x000000060d0f7291 */ /* 0x000fe2000f8e18ff */
[----:B------:R-:W-:Y:S02]  /*4bb0*/  SHF.L.U32 R9, R32, 0x1f, RZ ;  /* 0x0000001f20097819 */ /* 0x000fe400000006ff */
[----:B------:R-:W-:Y:S04]  /*4bc0*/  ELECT P4, URZ, PT ;  /* 0x0000000000ff782f */ /* 0x000fe80003880000 */
[----:B------:R-:W-:Y:S02]  /*4bd0*/  PLOP3.LUT P4, PT, P0, P4, PT, 0xf2, 0x2f ;  /* 0x00000000002f781c */ /* 0x000fe40000789e72 */
[----:B------:R-:W4:Y:S11]  /*4be0*/  SYNCS.PHASECHK.TRANS64.TRYWAIT P2, [UR15+0x58], R9 ;  /* 0x00005809ff0075a7 */ /* 0x000f36000804110f */
[----:B-1----:R-:W-:Y:S05]  /*4bf0*/  @!P4 IADD3 R8, P0, PT, R30, 0x580, RZ ;  /* 0x000005801e08c810 */ /* 0x002fea0007f1e0ff */
[----:B--2---:R-:W-:Y:S01]  /*4c00*/  @!P4 IMAD.X R2, RZ, RZ, R31, P0 ;  /* 0x000000ffff02c224 */ /* 0x004fe200000e061f */
[----:B----4-:R-:W-:Y:S07]  /*4c10*/  @!P2 BRA `(.L_x_92) ;  /* 0x0000003400d8a947 */ /* 0x010fee0003800000 */
.L_x_166:
[----:B------:R-:W2:Y:S01]  /*4c20*/  LDC.64 R12, c[0x0][0xb18] ;  /* 0x0002c600ff0c7b82 */ /* 0x000ea20000000a00 */
[----:B------:R-:W-:Y:S01]  /*4c30*/  @!P4 R2UR UR8, R2 ;  /* 0x000000000208c2ca */ /* 0x000fe200000e0000 */
[----:B------:R-:W-:Y:S01]  /*4c40*/  VOTEU.ALL UP3, P4 ;  /* 0x0000000000ff7886 */ /* 0x000fe20002060000 */
[----:B------:R-:W-:Y:S01]  /*4c50*/  @!P4 R2UR UR9, R8 ;  /* 0x000000000809c2ca */ /* 0x000fe200000e0000 */
[----:B------:R-:W-:Y:S01]  /*4c60*/  UIADD3 UR25, UPT, UPT, UR15, 0x40, URZ ;  /* 0x000000400f197890 */ /* 0x000fe2000fffe0ff */
[----:B-1----:R-:W-:Y:S03]  /*4c70*/  @!P4 IMAD.MOV.U32 R0, RZ, RZ, 0x2000 ;  /* 0x00002000ff00c424 */ /* 0x002fe600078e00ff */
[----:B------:R-:W1:Y:S01]  /*4c80*/  @!P1 LDC R2, c[0x0][0xb0c] ;  /* 0x0002c300ff029b82 */ /* 0x000e620000000800 */
[----:B------:R-:W-:Y:S01]  /*4c90*/  UIADD3 UR14, UPT, UPT, UR13, 0x1, URZ ;  /* 0x000000010d0e7890 */ /* 0x000fe2000fffe0ff */
[----:B------:R-:W-:Y:S01]  /*4ca0*/  @P3 SHF.R.U32.HI R27, RZ, 0x10, R21 ;  /* 0x00000010ff1b3819 */ /* 0x000fe20000011615 */
[----:B------:R-:W-:Y:S01]  /*4cb0*/  VOTEU.ALL UP2, P4 ;  /* 0x0000000000ff7886 */ /* 0x000fe20002040000 */
[----:B------:R-:W-:Y:S01]  /*4cc0*/  UMOV UR18, 0x0 ;  /* 0x0000000000127882 */ /* 0x000fe20000000000 */
[----:B------:R-:W-:Y:S01]  /*4cd0*/  UISETP.NE.AND UP6, UPT, UR14, 0x3, UPT ;  /* 0x000000030e00788c */ /* 0x000fe2000bfc5270 */
[----:B------:R-:W-:Y:S01]  /*4ce0*/  VIADD R29, R29, 0x1 ;  /* 0x000000011d1d7836 */ /* 0x000fe20000000000 */
[----:B------:R-:W-:Y:S01]  /*4cf0*/  UMOV UR19, 0x10000000 ;  /* 0x1000000000137882 */ /* 0x000fe20000000000 */
[----:B------:R-:W-:Y:S01]  /*4d00*/  IMAD.U32 R9, RZ, RZ, UR8 ;  /* 0x00000008ff097e24 */ /* 0x000fe2000f8e00ff */
[----:B------:R-:W-:Y:S01]  /*4d10*/  @!UP3 ULEA UR8, UR13, UR6, 0xd ;  /* 0x000000060d08b291 */ /* 0x000fe2000f8e68ff */
[----:B------:R-:W-:Y:S01]  /*4d20*/  IMAD.U32 R8, RZ, RZ, UR9 ;  /* 0x00000009ff087e24 */ /* 0x000fe2000f8e00ff */
[----:B------:R-:W-:Y:S01]  /*4d30*/  UMOV UR28, UR36 ;  /* 0x00000024001c7c82 */ /* 0x000fe20008000000 */
[----:B------:R-:W-:Y:S01]  /*4d40*/  @!UP3 UIADD3 UR10, UPT, UPT, UR26, 0x20, URZ ;  /* 0x000000201a0ab890 */ /* 0x000fe2000fffe0ff */
[----:B------:R-:W-:Y:S01]  /*4d50*/  @!P4 R2UR UR21, R9 ;  /* 0x000000000915c2ca */ /* 0x000fe200000e0000 */
[----:B------:R-:W-:Y:S01]  /*4d60*/  @!UP3 UIADD3 UR24, UPT, UPT, UR8, 0x200, URZ ;  /* 0x000002000818b890 */ /* 0x000fe2000fffe0ff */
[----:B------:R-:W-:Y:S01]  /*4d70*/  @!P4 R2UR UR20, R8 ;  /* 0x000000000814c2ca */ /* 0x000fe200000e0000 */
[----:B------:R-:W-:Y:S01]  /*4d80*/  @!UP3 UIADD3 UR8, UPT, UPT, UR8, 0x1200, URZ ;  /* 0x000012000808b890 */ /* 0x000fe2000fffe0ff */
[----:B------:R-:W4:Y:S01]  /*4d90*/  LDC.64 R8, c[0x0][0xb10] ;  /* 0x0002c400ff087b82 */ /* 0x000f220000000a00 */
[----:B------:R-:W-:Y:S01]  /*4da0*/  USEL UR9, URZ, 0x1, UP6 ;  /* 0x00000001ff097887 */ /* 0x000fe2000b000000 */
[----:B------:R-:W-:Y:S01]  /*4db0*/  VOTEU.ALL UP1, P4 ;  /* 0x0000000000ff7886 */ /* 0x000fe20002020000 */
[----:B------:R-:W-:Y:S01]  /*4dc0*/  UMOV UR11, UR27 ;  /* 0x0000001b000b7c82 */ /* 0x000fe20008000000 */
[----:B------:R-:W-:Y:S01]  /*4dd0*/  UMOV UR12, UR36 ;  /* 0x00000024000c7c82 */ /* 0x000fe20008000000 */
[----:B------:R-:W-:Y:S02]  /*4de0*/  UPRMT UR16, UR37, 0x654, UR25 ;  /* 0x0000065425107896 */ /* 0x000fe40008000019 */
[----:B------:R-:W-:Y:S01]  /*4df0*/  LOP3.LUT R32, R32, UR9, RZ, 0x3c, !PT ;  /* 0x0000000920207c12 */ /* 0x000fe2000f8e3cff */
[----:B------:R-:W-:Y:S01]  /*4e00*/  UMOV UR9, UR25 ;  /* 0x0000001900097c82 */ /* 0x000fe20008000000 */
[----:B------:R-:W-:Y:S02]  /*4e10*/  USEL UR14, UR14, URZ, UP6 ;  /* 0x000000ff0e0e7287 */ /* 0x000fe4000b000000 */
[----:B------:R1:W-:Y:S01]  /*4e20*/  @!UP2 UTMALDG.3D [UR24], [UR20], desc[UR18] ;  /* 0x000012181400a5b4 */ /* 0x0003e20008011000 */
[----:B------:R-:W-:Y:S01]  /*4e30*/  SHF.L.U32 R14, R32, 0x1f, RZ ;  /* 0x0000001f200e7819 */ /* 0x000fe200000006ff */
[----:B------:R-:W-:Y:S01]  /*4e40*/  ULEA UR13, UR14, UR6, 0x3 ;  /* 0x000000060e0d7291 */ /* 0x000fe2000f8e18ff */
[----:B------:R1:W-:Y:S01]  /*4e50*/  @!UP1 UTMALDG.3D [UR8], [UR20], desc[UR18] ;  /* 0x00001208140095b4 */ /* 0x0003e20008011000 */
[----:B------:R5:W-:Y:S01]  /*4e60*/  @!P4 SYNCS.ARRIVE.TRANS64.RED.A0TR RZ, [UR15+0x40], R0 ;  /* 0x00004000ffffc9a7 */ /* 0x000be2000830040f */
[C---:B----4-:R-:W-:Y:S01]  /*4e70*/  @!P1 IMAD.HI.U32 R8, R11.reuse, R8, RZ ;  /* 0x000000080b089227 */ /* 0x050fe200078e00ff */
[----:B--2---:R-:W-:Y:S02]  /*4e80*/  @!P1 ISETP.NE.AND P0, PT, R12, 0x1, PT ;  /* 0x000000010c00980c */ /* 0x004fe40003f05270 */
[----:B-1----:R-:W-:Y:S01]  /*4e90*/  @!P1 ISETP.NE.AND P2, PT, R2, 0x1, PT ;  /* 0x000000010200980c */ /* 0x002fe20003f45270 */
[C---:B------:R-:W-:Y:S01]  /*4ea0*/  @!P1 IMAD.HI.U32 R13, R10.reuse, R13, RZ ;  /* 0x0000000d0a0d9227 */ /* 0x040fe200078e00ff */
[----:B------:R-:W-:Y:S04]  /*4eb0*/  @!P1 SHF.R.U32.HI R8, RZ, R9, R8 ;  /* 0x00000009ff089219 */ /* 0x000fe80000011608 */
[----:B------:R-:W-:Y:S01]  /*4ec0*/  @!P1 SEL R8, R11, R8, !P2 ;  /* 0x000000080b089207 */ /* 0x000fe20005000000 */
[----:B------:R-:W-:Y:S01]  /*4ed0*/  SYNCS.ARRIVE.TRANS64.RED.A1T0 RZ, [UR16], RZ ;  /* 0x000000ffffff79a7 */ /* 0x000fe20008100410 */
[----:B------:R-:W1:Y:S01]  /*4ee0*/  SYNCS.PHASECHK.TRANS64.TRYWAIT P5, [UR13+0x58], R14 ;  /* 0x0000580eff0075a7 */ /* 0x000e6200080a110d */
[----:B-----5:R-:W2:Y:S02]  /*4ef0*/  @!P1 LDC R0, c[0x0][0xb20] ;  /* 0x0002c800ff009b82 */ /* 0x020ea40000000800 */
[----:B--2---:R-:W-:Y:S04]  /*4f00*/  @!P1 SHF.R.U32.HI R0, RZ, R0, R13 ;  /* 0x00000000ff009219 */ /* 0x004fe8000001160d */
[----:B------:R-:W-:Y:S05]  /*4f10*/  @!P1 SEL R9, R10, R0, !P0 ;  /* 0x000000000a099207 */ /* 0x000fea0004000000 */
[----:B------:R-:W-:Y:S02]  /*4f20*/  @!P1 IMAD.IADD R0, R9, 0x1, -R8 ;  /* 0x0000000109009824 */ /* 0x000fe400078e0a08 */
[----:B------:R-:W-:Y:S02]  /*4f30*/  @!P1 IMAD.IADD R8, R8, 0x1, -R9 ;  /* 0x0000000108089824 */ /* 0x000fe400078e0a09 */
[----:B------:R-:W-:Y:S02]  /*4f40*/  @!P1 IMAD R11, R0, R2, R11 ;  /* 0x00000002000b9224 */ /* 0x000fe400078e020b */
[----:B------:R-:W-:Y:S01]  /*4f50*/  @!P1 IMAD R10, R8, R12, R10 ;  /* 0x0000000c080a9224 */ /* 0x000fe200078e020a */
[----:B-1----:R-:W-:Y:S06]  /*4f60*/  @!P5 BRA `(.L_x_93) ;  /* 0x00000034001cd947 */ /* 0x002fec0003800000 */
.L_x_168:
[----:B------:R-:W-:Y:S01]  /*4f70*/  UIADD3 UR17, UPT, UPT, UR13, 0x40, URZ ;  /* 0x000000400d117890 */ /* 0x000fe2000fffe0ff */
[----:B------:R-:W-:Y:S01]  /*4f80*/  @!P4 IADD3 R2, P0, PT, R30, 0x580, RZ ;  /* 0x000005801e02c810 */ /* 0x000fe20007f1e0ff */
[----:B------:R-:W-:Y:S01]  /*4f90*/  VOTEU.ALL UP2, P4 ;  /* 0x0000000000ff7886 */ /* 0x000fe20002040000 */
[----:B------:R-:W-:Y:S01]  /*4fa0*/  UMOV UR22, 0x0 ;  /* 0x0000000000167882 */ /* 0x000fe20000000000 */
[----:B------:R-:W-:Y:S01]  /*4fb0*/  UPRMT UR15, UR37, 0x654, UR17 ;  /* 0x00000654250f7896 */ /* 0x000fe20008000011 */
[----:B------:R-:W-:Y:S01]  /*4fc0*/  @!P4 R2UR UR9, R2 ;  /* 0x000000000209c2ca */ /* 0x000fe200000e0000 */
[----:B-1----:R-:W-:Y:S01]  /*4fd0*/  @!P4 IMAD.X R0, RZ, RZ, R31, P0 ;  /* 0x000000ffff00c224 */ /* 0x002fe200000e061f */
[----:B------:R-:W-:Y:S01]  /*4fe0*/  UMOV UR23, 0x10000000 ;  /* 0x1000000000177882 */ /* 0x000fe20000000000 */
[----:B------:R-:W-:Y:S01]  /*4ff0*/  UMOV UR19, UR27 ;  /* 0x0000001b00137c82 */ /* 0x000fe20008000000 */
[----:B------:R-:W-:Y:S01]  /*5000*/  UMOV UR20, UR36 ;  /* 0x0000002400147c82 */ /* 0x000fe20008000000 */
[----:B------:R-:W-:Y:S01]  /*5010*/  UMOV UR11, UR27 ;  /* 0x0000001b000b7c82 */ /* 0x000fe20008000000 */
[----:B------:R-:W-:Y:S01]  /*5020*/  @!P4 R2UR UR8, R0 ;  /* 0x000000000008c2ca */ /* 0x000fe200000e0000 */
[----:B------:R-:W-:Y:S01]  /*5030*/  UMOV UR12, UR36 ;  /* 0x00000024000c7c82 */ /* 0x000fe20008000000 */
[----:B------:R-:W-:Y:S01]  /*5040*/  VOTEU.ALL UP1, P4 ;  /* 0x0000000000ff7886 */ /* 0x000fe20002020000 */
[----:B------:R-:W-:Y:S01]  /*5050*/  @P3 R2UR UR36, R27 ;  /* 0x000000001b2432ca */ /* 0x000fe200000e0000 */
[----:B------:R-:W-:Y:S01]  /*5060*/  IMAD.IADD R15, R10, 0x1, R62 ;  /* 0x000000010a0f7824 */ /* 0x000fe200078e023e */
[----:B------:R-:W-:Y:S01]  /*5070*/  ISETP.NE.AND P0, PT, R29, 0x2, PT ;  /* 0x000000021d00780c */ /* 0x000fe20003f05270 */
[----:B------:R-:W-:Y:S01]  /*5080*/  IMAD.IADD R14, R11, 0x1, R63 ;  /* 0x000000010b0e7824 */ /* 0x000fe200078e023f */
[----:B------:R-:W-:Y:S01]  /*5090*/  @!UP1 UIADD3 UR18, UPT, UPT, UR26, 0x10, URZ ;  /* 0x000000101a129890 */ /* 0x000fe2000fffe0ff */
[----:B------:R-:W-:Y:S01]  /*50a0*/  IMAD.U32 R8, RZ, RZ, UR9 ;  /* 0x00000009ff087e24 */ /* 0x000fe2000f8e00ff */
[----:B------:R-:W-:Y:S01]  /*50b0*/  @!UP1 UIADD3 UR10, UPT, UPT, UR26, 0x30, URZ ;  /* 0x000000301a0a9890 */ /* 0x000fe2000fffe0ff */
[----:B------:R-:W-:Y:S01]  /*50c0*/  SEL R0, RZ, 0x1, P0 ;  /* 0x00000001ff007807 */ /* 0x000fe20000000000 */
[----:B------:R-:W-:Y:S01]  /*50d0*/  UMOV UR9, UR17 ;  /* 0x0000001100097c82 */ /* 0x000fe20008000000 */
[----:B------:R-:W-:Y:S01]  /*50e0*/  SEL R29, R29, RZ, P0 ;  /* 0x000000ff1d1d7207 */ /* 0x000fe20000000000 */
[----:B------:R-:W-:Y:S01]  /*50f0*/  IMAD.U32 R9, RZ, RZ, UR8 ;  /* 0x00000008ff097e24 */ /* 0x000fe2000f8e00ff */
[----:B------:R-:W-:Y:S01]  /*5100*/  @!P4 R2UR UR24, R8 ;  /* 0x000000000818c2ca */ /* 0x000fe200000e0000 */
[----:B------:R-:W-:Y:S01]  /*5110*/  @!UP1 ULEA UR8, UR14, UR6, 0xd ;  /* 0x000000060e089291 */ /* 0x000fe2000f8e68ff */
[----:B------:R-:W-:Y:S02]  /*5120*/  LOP3.LUT R28, R28, R0, RZ, 0x3c, !PT ;  /* 0x000000001c1c7212 */ /* 0x000fe400078e3cff */
[----:B------:R-:W-:Y:S01]  /*5130*/  @!P4 R2UR UR25, R9 ;  /* 0x000000000919c2ca */ /* 0x000fe200000e0000 */
[----:B------:R-:W-:Y:S02]  /*5140*/  @!UP1 UIADD3 UR16, UPT, UPT, UR8, 0x200, URZ ;  /* 0x0000020008109890 */ /* 0x000fe4000fffe0ff */
[----:B------:R-:W-:Y:S01]  /*5150*/  @!UP1 UIADD3 UR8, UPT, UPT, UR8, 0x1200, URZ ;  /* 0x0000120008089890 */ /* 0x000fe2000fffe0ff */
[----:B------:R-:W-:Y:S09]  /*5160*/  VOTEU.ALL UP1, P4 ;  /* 0x0000000000ff7886 */ /* 0x000ff20002020000 */
[----:B------:R2:W-:Y:S01]  /*5170*/  @!UP2 UTMALDG.3D [UR16], [UR24], desc[UR22] ;  /* 0x000016101800a5b4 */ /* 0x0005e20008011000 */
[----:B------:R2:W-:Y:S01]  /*5180*/  @!UP1 UTMALDG.3D [UR8], [UR24], desc[UR22] ;  /* 0x00001608180095b4 */ /* 0x0005e20008011000 */
[----:B------:R2:W-:Y:S01]  /*5190*/  @!P4 SYNCS.ARRIVE.TRANS64.RED.A0TR RZ, [UR13+0x40], R25 ;  /* 0x00004019ffffc9a7 */ /* 0x0005e2000830040d */
[----:B------:R-:W-:Y:S04]  /*51a0*/  UIADD3 UR13, UPT, UPT, UR14, 0x1, URZ ;  /* 0x000000010e0d7890 */ /* 0x000fe8000fffe0ff */
[----:B------:R-:W-:Y:S04]  /*51b0*/  UISETP.NE.AND UP1, UPT, UR13, 0x3, UPT ;  /* 0x000000030d00788c */ /* 0x000fe8000bf25270 */
[----:B------:R-:W-:Y:S02]  /*51c0*/  USEL UR14, URZ, 0x1, UP1 ;  /* 0x00000001ff0e7887 */ /* 0x000fe40008800000 */
[----:B------:R-:W-:Y:S02]  /*51d0*/  USEL UR13, UR13, URZ, UP1 ;  /* 0x000000ff0d0d7287 */ /* 0x000fe40008800000 */
[----:B------:R-:W-:Y:S02]  /*51e0*/  UPLOP3.LUT UP1, UPT, UPT, UPT, UPT, 0x80, 0x8 ;  /* 0x000000000008789c */ /* 0x000fe40003f2f070 */
[----:B------:R-:W-:Y:S01]  /*51f0*/  LOP3.LUT R32, R32, UR14, RZ, 0x3c, !PT ;  /* 0x0000000e20207c12 */ /* 0x000fe2000f8e3cff */
[----:B------:R-:W-:Y:S01]  /*5200*/  SYNCS.ARRIVE.TRANS64.RED.A1T0 RZ, [UR15], RZ ;  /* 0x000000ffffff79a7 */ /* 0x000fe2000810040f */
[----:B------:R-:W-:Y:S07]  /*5210*/  @P3 BRA `(.L_x_94) ;  /* 0xfffffff000e43947 */ /* 0x000fee000383ffff */
[----:B------:R-:W-:Y:S01]  /*5220*/  UIADD3 UR6, UPT, UPT, UR6, 0x58, URZ ;  /* 0x0000005806067890 */ /* 0x000fe2000fffe0ff */
[----:B------:R-:W-:-:S03]  /*5230*/  SHF.L.U32 R2, R32, 0x1f, RZ ;  /* 0x0000001f20027819 */ /* 0x000fc600000006ff */
[----:B------:R-:W-:-:S09]  /*5240*/  ULEA UR4, UR13, UR6, 0x3 ;  /* 0x000000060d047291 */ /* 0x000fd2000f8e18ff */
[----:B------:R-:W1:Y:S02]  /*5250*/  SYNCS.PHASECHK.TRANS64.TRYWAIT P0, [UR4], R2 ;  /* 0x00000002ff0075a7 */ /* 0x000e640008001104 */
[----:B-1----:R-:W-:Y:S05]  /*5260*/  @!P0 BRA `(.L_x_95) ;  /* 0x0000003000748947 */ /* 0x002fea0003800000 */
.L_x_170:
        /* <DEDUP_REMOVED lines=9> */
.L_x_172:
[----:B------:R-:W-:-:S04]  /*5300*/  UIADD3 UR5, UPT, UPT, UR5, 0x1, URZ ;  /* 0x0000000105057890 */ /* 0x000fc8000fffe0ff */
[----:B------:R-:W-:-:S04]  /*5310*/  UISETP.NE.AND UP0, UPT, UR5, 0x3, UPT ;  /* 0x000000030500788c */ /* 0x000fc8000bf05270 */
[----:B------:R-:W-:Y:S02]  /*5320*/  USEL UR4, URZ, 0x1, UP0 ;  /* 0x00000001ff047887 */ /* 0x000fe40008000000 */
[----:B------:R-:W-:-:S04]  /*5330*/  USEL UR5, UR5, URZ, UP0 ;  /* 0x000000ff05057287 */ /* 0x000fc80008000000 */
[----:B------:R-:W-:Y:S01]  /*5340*/  ULEA UR5, UR5, UR6, 0x3 ;  /* 0x0000000605057291 */ /* 0x000fe2000f8e18ff */
[----:B-1----:R-:W-:-:S04]  /*5350*/  LOP3.LUT R2, R32, UR4, RZ, 0x3c, !PT ;  /* 0x0000000420027c12 */ /* 0x002fc8000f8e3cff */
[----:B------:R-:W-:Y:S01]  /*5360*/  SHF.L.U32 R2, R2, 0x1f, RZ ;  /* 0x0000001f02027819 */ /* 0x000fe200000006ff */
[----:B------:R-:W-:-:S07]  /*5370*/  IMAD.U32 R0, RZ, RZ, UR5 ;  /* 0x00000005ff007e24 */ /* 0x000fce000f8e00ff */
.L_x_97:
[----:B-1----:R1:W4:Y:S02]  /*5380*/  SYNCS.PHASECHK.TRANS64.TRYWAIT P0, [R0+URZ], R2 ;  /* 0x00000002000075a7 */ /* 0x00232400080011ff */
[----:B----4-:R-:W-:Y:S05]  /*5390*/  @!P0 NANOSLEEP.SYNCS 0x989680 ;  /* 0x009896800000895d */ /* 0x010fea0003900000 */
[----:B------:R-:W4:Y:S02]  /*53a0*/  @!P0 SYNCS.PHASECHK.TRANS64 P0, [R0+URZ], R2 ;  /* 0x00000002000085a7 */ /* 0x000f2400080010ff */
[----:B--2-4-:R-:W-:Y:S05]  /*53b0*/  @P0 EXIT ;  /* 0x000000000000094d */ /* 0x014fea0003800000 */
[----:B------:R-:W-:Y:S05]  /*53c0*/  BRA `(.L_x_97) ;  /* 0xfffffffc00ec7947 */ /* 0x000fea000383ffff */
.L_x_85:
[----:B------:R-:W-:-:S06]  /*53d0*/  UISETP.GE.AND UP1, UPT, UR10, 0x4, UPT ;  /* 0x000000040a00788c */ /* 0x000fcc000bf26270 */
[----:B------:R-:W-:-:S13]  /*53e0*/  PLOP3.LUT P0, PT, PT, PT, UP1, 0x80, 0x8 ;  /* 0x000000000008781c */ /* 0x000fda0003f0f018 */
[----:B------:R-:W-:Y:S05]  /*53f0*/  @!P0 EXIT ;  /* 0x000000000000894d */ /* 0x000fea0003800000 */
[----:B------:R-:W-:Y:S01]  /*5400*/  BAR.SYNC.DEFER_BLOCKING 0x6, 0xa0 ;  /* 0x0182800000007b1d */ /* 0x000fe20000010000 */
[C---:B------:R-:W-:Y:S01]  /*5410*/  IMAD.SHL.U32 R4, R69.reuse, 0x10, RZ ;  /* 0x0000001045047824 */ /* 0x040fe200078e00ff */
[C---:B------:R-:W-:Y:S01]  /*5420*/  LOP3.LUT R76, R69.reuse, 0x60, RZ, 0xc0, !PT ;  /* 0x00000060454c7812 */ /* 0x040fe200078ec0ff */
[C---:B------:R-:W-:Y:S01]  /*5430*/  IMAD.SHL.U32 R3, R68.reuse, 0x200000, RZ ;  /* 0x0020000044037824 */ /* 0x040fe200078e00ff */
[C---:B------:R-:W-:Y:S01]  /*5440*/  LOP3.LUT R70, R69.reuse, 0x2, RZ, 0xc0, !PT ;  /* 0x0000000245467812 */ /* 0x040fe200078ec0ff */
[----:B------:R-:W-:Y:S01]  /*5450*/  IMAD.SHL.U32 R5, R68, 0x200, RZ ;  /* 0x0000020044057824 */ /* 0x000fe200078e00ff */
[----:B------:R-:W-:Y:S02]  /*5460*/  UMOV UR48, 0x400 ;  /* 0x0000040000307882 */ /* 0x000fe40000000000 */
[----:B------:R-:W1:Y:S01]  /*5470*/  LDC R67, c[0x0][0x370] ;  /* 0x0000dc00ff437b82 */ /* 0x000e620000000800 */
[----:B------:R-:W-:Y:S01]  /*5480*/  ULEA UR48, UR37, UR48, 0x18 ;  /* 0x0000003025307291 */ /* 0x000fe2000f8ec0ff */
[C---:B------:R-:W-:Y:S01]  /*5490*/  LOP3.LUT R75, R4.reuse, 0x590, RZ, 0xc0, !PT ;  /* 0x00000590044b7812 */ /* 0x040fe200078ec0ff */
[C---:B------:R-:W-:Y:S01]  /*54a0*/  IMAD.SHL.U32 R2, R69.reuse, 0x2, RZ ;  /* 0x0000000245027824 */ /* 0x040fe200078e00ff */
[----:B------:R-:W-:Y:S01]  /*54b0*/  LOP3.LUT R4, R4, 0x60, RZ, 0xc0, !PT ;  /* 0x0000006004047812 */ /* 0x000fe200078ec0ff */
[----:B------:R-:W-:Y:S01]  /*54c0*/  IMAD.U32 R32, R69, 0x10000, RZ ;  /* 0x0001000045207824 */ /* 0x000fe200078e00ff */
[----:B------:R-:W-:Y:S01]  /*54d0*/  LOP3.LUT R3, R3, 0x200000, RZ, 0xc0, !PT ;  /* 0x0020000003037812 */ /* 0x000fe200078ec0ff */
[----:B------:R-:W-:Y:S01]  /*54e0*/  UIADD3 UR52, UPT, UPT, UR48, 0x200, URZ ;  /* 0x0000020030347890 */ /* 0x000fe2000fffe0ff */
[----:B------:R-:W2:Y:S01]  /*54f0*/  LDC R28, c[0x0][0xb0c] ;  /* 0x0002c300ff1c7b82 */ /* 0x000ea20000000800 */
[----:B------:R-:W-:Y:S01]  /*5500*/  LOP3.LUT R69, R69, 0x4, RZ, 0xc0, !PT ;  /* 0x0000000445457812 */ /* 0x000fe200078ec0ff */
[----:B------:R-:W-:Y:S01]  /*5510*/  IMAD.MOV.U32 R31, RZ, RZ, RZ ;  /* 0x000000ffff1f7224 */ /* 0x000fe200078e00ff */
[----:B------:R-:W-:-:S02]  /*5520*/  LOP3.LUT R75, R75, 0x200, R5, 0xf8, !PT ;  /* 0x000002004b4b7812 */ /* 0x000fc400078ef805 */
[----:B------:R-:W-:Y:S02]  /*5530*/  CS2R R72, SRZ ;  /* 0x0000000000487805 */ /* 0x000fe4000001ff00 */
[----:B------:R-:W-:Y:S01]  /*5540*/  LOP3.LUT R2, R4, 0xc, R2, 0xf8, !PT ;  /* 0x0000000c04027812 */ /* 0x000fe200078ef802 */
[----:B------:R-:W-:Y:S01]  /*5550*/  IMAD.MOV.U32 R79, RZ, RZ, RZ ;  /* 0x000000ffff4f7224 */ /* 0x000fe200078e00ff */
[----:B------:R-:W-:Y:S01]  /*5560*/  LOP3.LUT R32, R3, 0x400000, R32, 0xf8, !PT ;  /* 0x0040000003207812 */ /* 0x000fe200078ef820 */
[----:B------:R-:W3:Y:S01]  /*5570*/  LDC R65, c[0x0][0xb20] ;  /* 0x0002c800ff417b82 */ /* 0x000ee20000000800 */
[----:B------:R-:W4:Y:S01]  /*5580*/  LDS R0, [UR48+0x130] ;  /* 0x00013030ff007984 */ /* 0x000f220008000800 */
[----:B------:R-:W-:Y:S01]  /*5590*/  IADD3 R74, PT, PT, -R69, 0x2, RZ ;  /* 0x00000002454a7810 */ /* 0x000fe20007ffe1ff */
[----:B------:R-:W-:Y:S01]  /*55a0*/  IMAD.MOV R70, RZ, RZ, -R70 ;  /* 0x000000ffff467224 */ /* 0x000fe200078e0a46 */
[----:B------:R-:W-:Y:S01]  /*55b0*/  LOP3.LUT R75, R75, R2, RZ, 0xfc, !PT ;  /* 0x000000024b4b7212 */ /* 0x000fe200078efcff */
[----:B------:R-:W-:Y:S01]  /*55c0*/  IMAD.MOV R69, RZ, RZ, -R69 ;  /* 0x000000ffff457224 */ /* 0x000fe200078e0a45 */
[----:B------:R-:W1:Y:S01]  /*55d0*/  LDCU.64 UR54, c[0x0][0x348] ;  /* 0x00006900ff3677ac */ /* 0x000e620008000a00 */
[----:B------:R-:W-:Y:S01]  /*55e0*/  IMAD.SHL.U32 R74, R74, 0x10, RZ ;  /* 0x000000104a4a7824 */ /* 0x000fe200078e00ff */
[----:B------:R-:W1:Y:S01]  /*55f0*/  LDC R27, c[0x0][0xb30] ;  /* 0x0002cc00ff1b7b82 */ /* 0x000e620000000800 */
[----:B------:R-:W-:Y:S01]  /*5600*/  LEA R75, R75, UR52, 0x2 ;  /* 0x000000344b4b7c11 */ /* 0x000fe2000f8e10ff */
[----:B------:R-:W-:Y:S01]  /*5610*/  UMOV UR51, 0x1 ;  /* 0x0000000100337882 */ /* 0x000fe20000000000 */
[----:B------:R-:W1:Y:S01]  /*5620*/  LDCU.64 UR38, c[0x0][0x888] ;  /* 0x00011100ff2677ac */ /* 0x000e620008000a00 */
[----:B------:R-:W1:Y:S04]  /*5630*/  LDCU.64 UR44, c[0x0][0x890] ;  /* 0x00011200ff2c77ac */ /* 0x000e680008000a00 */
[----:B------:R-:W1:Y:S01]  /*5640*/  LDC.64 R60, c[0x0][0xb10] ;  /* 0x0002c400ff3c7b82 */ /* 0x000e620000000a00 */
[----:B------:R-:W-:Y:S01]  /*5650*/  UMOV UR56, URZ ;  /* 0x000000ff00387c82 */ /* 0x000fe20008000000 */
[----:B------:R-:W-:Y:S01]  /*5660*/  UMOV UR50, URZ ;  /* 0x000000ff00327c82 */ /* 0x000fe20008000000 */
[----:B------:R-:W-:-:S05]  /*5670*/  UMOV UR49, URZ ;  /* 0x000000ff00317c82 */ /* 0x000fca0008000000 */
[----:B------:R-:W1:Y:S08]  /*5680*/  LDC.64 R24, c[0x0][0xb18] ;  /* 0x0002c600ff187b82 */ /* 0x000e700000000a00 */
[----:B------:R-:W1:Y:S08]  /*5690*/  LDC.64 R22, c[0x0][0xb28] ;  /* 0x0002ca00ff167b82 */ /* 0x000e700000000a00 */
[----:B------:R-:W1:Y:S01]  /*56a0*/  LDC.64 R58, c[0x0][0x8b0] ;  /* 0x00022c00ff3a7b82 */ /* 0x000e620000000a00 */
[----:B----4-:R-:W-:-:S07]  /*56b0*/  IMAD.IADD R32, R0, 0x1, R32 ;  /* 0x0000000100207824 */ /* 0x010fce00078e0220 */
[----:B------:R-:W4:Y:S08]  /*56c0*/  LDC.64 R56, c[0x0][0x8a8] ;  /* 0x00022a00ff387b82 */ /* 0x000f300000000a00 */
[----:B--23--:R-:W1:Y:S02]  /*56d0*/  LDC R66, c[0x0][0x374] ;  /* 0x0000dd00ff427b82 */ /* 0x00ce640000000800 */
.L_x_128:
[C---:B------:R-:W-:Y:S02]  /*56e0*/  LEA R0, R79.reuse, UR48, 0x3 ;  /* 0x000000304f007c11 */ /* 0x040fe4000f8e18ff */
[----:B------:R-:W-:Y:S02]  /*56f0*/  SHF.L.U32 R2, R72, 0x1f, RZ ;  /* 0x0000001f48027819 */ /* 0x000fe400000006ff */
[----:B------:R-:W-:Y:S02]  /*5700*/  LEA R16, R79, UR48, 0x4 ;  /* 0x000000304f107c11 */ /* 0x000fe4000f8e20ff */
[----:B------:R-:W2:Y:S02]  /*5710*/  SYNCS.PHASECHK.TRANS64.TRYWAIT P0, [R0+URZ+0x80], R2 ;  /* 0x00008002000075a7 */ /* 0x000ea400080011ff */
[----:B--23--:R-:W-:Y:S05]  /*5720*/  @!P0 BRA `(.L_x_98) ;  /* 0x0000002c00748947 */ /* 0x00cfea0003800000 */
.L_x_173:
[----:B------:R-:W3:Y:S01]  /*5730*/  LDC.64 R10, c[0x0][0xb10] ;  /* 0x0002c400ff0a7b82 */ /* 0x000ee20000000a00 */
[----:B------:R-:W4:Y:S01]  /*5740*/  LDS.128 R16, [R16+0x110] ;  /* 0x0001100010107984 */ /* 0x000f220000000c00 */
[----:B-1----:R-:W-:Y:S01]  /*5750*/  ISETP.NE.AND P1, PT, R27, 0x1, PT ;  /* 0x000000011b00780c */ /* 0x002fe20003f25270 */
[----:B--2---:R-:W-:Y:S01]  /*5760*/  VIADD R0, R0, 0x90 ;  /* 0x0000009000007836 */ /* 0x004fe20000000000 */
[----:B------:R-:W-:Y:S04]  /*5770*/  ISETP.GE.AND P0, PT, R26, 0x1, PT ;  /* 0x000000011a00780c */ /* 0x000fe80003f06270 */
[----:B------:R-:W1:Y:S01]  /*5780*/  LDC.64 R8, c[0x0][0xb18] ;  /* 0x0002c600ff087b82 */ /* 0x000e620000000a00 */
[----:B------:R-:W-:Y:S01]  /*5790*/  PRMT R0, RZ, 0x654, R0 ;  /* 0x00000654ff007816 */ /* 0x000fe20000000000 */
[----:B------:R-:W-:Y:S01]  /*57a0*/  @!PT LDS RZ, [RZ] ;  /* 0x00000000fffff984 */ /* 0x000fe20000000800 */
[----:B------:R-:W-:Y:S01]  /*57b0*/  @!PT LDS RZ, [RZ] ;  /* 0x00000000fffff984 */ /* 0x000fe20000000800 */
[----:B------:R-:W-:Y:S01]  /*57c0*/  @!PT LDS RZ, [RZ] ;  /* 0x00000000fffff984 */ /* 0x000fe20000000800 */
[----:B------:R-:W-:Y:S01]  /*57d0*/  @!PT LDS RZ, [RZ] ;  /* 0x00000000fffff984 */ /* 0x000fe20000000800 */
[----:B------:R2:W-:Y:S06]  /*57e0*/  MEMBAR.ALL.CTA ;  /* 0x0000000000007992 */ /* 0x0005ec0000008000 */
[----:B--2---:R-:W2:Y:S01]  /*57f0*/  FENCE.VIEW.ASYNC.S ;  /* 0x00000000000073c6 */ /* 0x004ea20000000000 */
[----:B------:R-:W1:Y:S08]  /*5800*/  @!P1 LDC R12, c[0x0][0xb20] ;  /* 0x0002c800ff0c9b82 */ /* 0x000e700000000800 */
[----:B------:R-:W1:Y:S01]  /*5810*/  @!P1 LDC R7, c[0x0][0xb0c] ;  /* 0x0002c300ff079b82 */ /* 0x000e620000000800 */
[----:B--2---:R2:W-:Y:S01]  /*5820*/  SYNCS.ARRIVE.TRANS64.RED.A1T0 RZ, [R0+URZ], RZ ;  /* 0x000000ff00ff79a7 */ /* 0x0045e200081004ff */
[----:B----4-:R-:W-:Y:S04]  /*5830*/  LOP3.LUT P4, RZ, R18, 0x1, RZ, 0xc0, !PT ;  /* 0x0000000112ff7812 */ /* 0x010fe8000788c0ff */
[----:B------:R-:W-:Y:S09]  /*5840*/  P2R R77, PR, RZ, 0x10 ;  /* 0x00000010ff4d7803 */ /* 0x000ff20000000000 */
[----:B------:R-:W-:Y:S02]  /*5850*/  @P4 MOV R30, R16 ;  /* 0x00000010001e4202 */ /* 0x000fe40000000f00 */
[----:B------:R-:W-:Y:S01]  /*5860*/  @P4 LOP3.LUT R29, R17, 0xffff, RZ, 0xc0, !PT ;  /* 0x0000ffff111d4812 */ /* 0x000fe200078ec0ff */
[----:B--23--:R-:W-:Y:S06]  /*5870*/  @!P0 BRA `(.L_x_99) ;  /* 0x0000000000a48947 */ /* 0x00cfec0003800000 */
[----:B------:R-:W-:Y:S01]  /*5880*/  IMAD.HI.U32 R0, R66, R25, RZ ;  /* 0x0000001942007227 */ /* 0x000fe200078e00ff */
[----:B------:R-:W-:Y:S02]  /*5890*/  ISETP.NE.AND P0, PT, R24, 0x1, PT ;  /* 0x000000011800780c */ /* 0x000fe40003f05270 */
[----:B------:R-:W-:Y:S01]  /*58a0*/  ISETP.NE.AND P2, PT, R26, 0x1, PT ;  /* 0x000000011a00780c */ /* 0x000fe20003f45270 */
[----:B------:R-:W-:Y:S01]  /*58b0*/  IMAD.HI.U32 R4, R67, R60, RZ ;  /* 0x0000003c43047227 */ /* 0x000fe200078e00ff */
[----:B------:R-:W-:Y:S02]  /*58c0*/  SHF.R.U32.HI R0, RZ, R65, R0 ;  /* 0x00000041ff007219 */ /* 0x000fe40000011600 */
[----:B------:R-:W-:Y:S01]  /*58d0*/  ISETP.NE.AND P3, PT, R28, 0x1, PT ;  /* 0x000000011c00780c */ /* 0x000fe20003f65270 */
[----:B------:R-:W-:Y:S01]  /*58e0*/  IMAD.HI.U32 R6, R29, R25, RZ ;  /* 0x000000191d067227 */ /* 0x000fe200078e00ff */
[-C--:B------:R-:W-:Y:S02]  /*58f0*/  SHF.R.U32.HI R4, RZ, R61.reuse, R4 ;  /* 0x0000003dff047219 */ /* 0x080fe40000011604 */
[----:B------:R-:W-:Y:S01]  /*5900*/  SEL R0, R66, R0, !P0 ;  /* 0x0000000042007207 */ /* 0x000fe20004000000 */
[----:B------:R-:W-:Y:S01]  /*5910*/  IMAD.HI.U32 R5, R30, R60, RZ ;  /* 0x0000003c1e057227 */ /* 0x000fe200078e00ff */
[----:B------:R-:W-:Y:S03]  /*5920*/  SEL R4, R67, R4, !P3 ;  /* 0x0000000443047207 */ /* 0x000fe60005800000 */
[-C--:B------:R-:W-:Y:S01]  /*5930*/  IMAD.HI.U32 R3, R0, R22.reuse, RZ ;  /* 0x0000001600037227 */ /* 0x080fe200078e00ff */
[----:B------:R-:W-:Y:S03]  /*5940*/  SHF.R.U32.HI R5, RZ, R61, R5 ;  /* 0x0000003dff057219 */ /* 0x000fe60000011605 */
[----:B------:R-:W-:Y:S01]  /*5950*/  IMAD.HI.U32 R2, R4, R22, RZ ;  /* 0x0000001604027227 */ /* 0x000fe200078e00ff */
[----:B------:R-:W-:Y:S02]  /*5960*/  @P2 SHF.R.U32.HI R0, RZ, R23, R3 ;  /* 0x00000017ff002219 */ /* 0x000fe40000011603 */
[----:B------:R-:W-:Y:S02]  /*5970*/  SHF.R.U32.HI R3, RZ, R65, R6 ;  /* 0x00000041ff037219 */ /* 0x000fe40000011606 */
[----:B------:R-:W-:Y:S01]  /*5980*/  @P2 SHF.R.U32.HI R4, RZ, R23, R2 ;  /* 0x00000017ff042219 */ /* 0x000fe20000011602 */
[----:B------:R-:W-:Y:S01]  /*5990*/  IMAD R0, R26, R0, RZ ;  /* 0x000000001a007224 */ /* 0x000fe200078e02ff */
[----:B------:R-:W-:Y:S02]  /*59a0*/  SEL R3, R29, R3, !P0 ;  /* 0x000000031d037207 */ /* 0x000fe40004000000 */
[----:B------:R-:W-:Y:S01]  /*59b0*/  SEL R2, R30, R5, !P3 ;  /* 0x000000051e027207 */ /* 0x000fe20005800000 */
[----:B------:R-:W-:Y:S01]  /*59c0*/  IMAD R5, R26, R4, RZ ;  /* 0x000000041a057224 */ /* 0x000fe200078e02ff */
[C---:B------:R-:W-:Y:S01]  /*59d0*/  ISETP.GE.AND P0, PT, R3.reuse, R0, PT ;  /* 0x000000000300720c */ /* 0x040fe20003f06270 */
[C---:B------:R-:W-:Y:S03]  /*59e0*/  IMAD.HI.U32 R0, R3.reuse, R22, RZ ;  /* 0x0000001603007227 */ /* 0x040fe600078e00ff */
[C---:B------:R-:W-:Y:S02]  /*59f0*/  ISETP.GE.OR P0, PT, R2.reuse, R5, P0 ;  /* 0x000000050200720c */ /* 0x040fe40000706670 */
[----:B------:R-:W-:Y:S04]  /*5a00*/  SHF.R.U32.HI R0, RZ, R23, R0 ;  /* 0x00000017ff007219 */ /* 0x000fe80000011600 */
[C---:B------:R-:W-:Y:S05]  /*5a10*/  SEL R6, R3.reuse, R0, !P2 ;  /* 0x0000000003067207 */ /* 0x040fea0005000000 */
        /* <DEDUP_REMOVED lines=14> */
[----:B------:R-:W-:Y:S07]  /*5b00*/  IMAD R29, R3, R24, R29 ;  /* 0x00000018031d7224 */ /* 0x000fee00078e021d */
.L_x_99:
[----:B-1----:R-:W-:Y:S01]  /*5b10*/  @!P1 ISETP.NE.AND P0, PT, R8, 0x1, PT ;  /* 0x000000010800980c */ /* 0x002fe20003f05270 */
[----:B------:R-:W-:Y:S01]  /*5b20*/  @!P1 IMAD.HI.U32 R0, R30, R10, RZ ;  /* 0x0000000a1e009227 */ /* 0x000fe200078e00ff */
[----:B------:R-:W-:Y:S01]  /*5b30*/  @!P1 ISETP.NE.AND P2, PT, R7, 0x1, PT ;  /* 0x000000010700980c */ /* 0x000fe20003f45270 */
[----:B------:R-:W-:Y:S01]  /*5b40*/  ULOP3.LUT UP0, URZ, UR52, 0x1b0, URZ, 0xc0, !UPT ;  /* 0x000001b034ff7892 */ /* 0x000fe2000f80c0ff */
[----:B------:R-:W-:Y:S01]  /*5b50*/  R2UR UR42, R14 ;  /* 0x000000000e2a72ca */ /* 0x000fe200000e0000 */
[----:B------:R-:W-:Y:S01]  /*5b60*/  @!P1 IMAD.HI.U32 R2, R29, R9, RZ ;  /* 0x000000091d029227 */ /* 0x000fe200078e00ff */
[----:B------:R-:W-:Y:S02]  /*5b70*/  @!P1 SHF.R.U32.HI R0, RZ, R11, R0 ;  /* 0x0000000bff009219 */ /* 0x000fe40000011600 */
[----:B------:R-:W-:Y:S01]  /*5b80*/  R2UR UR41, R15 ;  /* 0x000000000f2972ca */ /* 0x000fe200000e0000 */
[----:B------:R-:W-:Y:S01]  /*5b90*/  VIADD R79, R79, 0x1 ;  /* 0x000000014f4f7836 */ /* 0x000fe20000000000 */
[----:B------:R-:W-:Y:S02]  /*5ba0*/  @!P1 SHF.R.U32.HI R2, RZ, R12, R2 ;  /* 0x0000000cff029219 */ /* 0x000fe40000011602 */
[----:B------:R-:W-:Y:S02]  /*5bb0*/  @!P1 SEL R3, R30, R0, !P2 ;  /* 0x000000001e039207 */ /* 0x000fe40005000000 */
[----:B------:R-:W-:Y:S02]  /*5bc0*/  @!P1 SEL R2, R29, R2, !P0 ;  /* 0x000000021d029207 */ /* 0x000fe40004000000 */
[----:B------:R-:W-:Y:S01]  /*5bd0*/  @P4 SHF.R.U32.HI R71, RZ, 0x10, R17 ;  /* 0x00000010ff474819 */ /* 0x000fe20000011611 */
[----:B------:R-:W-:Y:S02]  /*5be0*/  USHF.L.U32 UR42, UR42, 0x6, URZ ;  /* 0x000000062a2a7899 */ /* 0x000fe400080006ff */
[----:B------:R-:W-:Y:S02]  /*5bf0*/  @!P1 IMAD.IADD R0, R2, 0x1, -R3 ;  /* 0x0000000102009824 */ /* 0x000fe400078e0a03 */
[----:B------:R-:W-:Y:S01]  /*5c00*/  @!P1 IMAD.IADD R2, R3, 0x1, -R2 ;  /* 0x0000000103029824 */ /* 0x000fe200078e0a02 */
[----:B------:R-:W-:Y:S01]  /*5c10*/  USHF.L.U32 UR41, UR41, 0x6, URZ ;  /* 0x0000000629297899 */ /* 0x000fe200080006ff */
[----:B------:R-:W-:Y:S02]  /*5c20*/  @!P1 IMAD R30, R0, R7, R30 ;  /* 0x00000007001e9224 */ /* 0x000fe400078e021e */
[----:B------:R-:W-:Y:S01]  /*5c30*/  @!P1 IMAD R29, R2, R8, R29 ;  /* 0x00000008021d9224 */ /* 0x000fe200078e021d */
[----:B------:R-:W-:Y:S08]  /*5c40*/  BRA.U !UP0, `(.L_x_100) ;  /* 0x00000001087c7547 */ /* 0x000ff0000b800000 */
[----:B------:R-:W1:Y:S01]  /*5c50*/  LDCU.64 UR8, c[0x4][0x80] ;  /* 0x01001000ff0877ac */ /* 0x000e620008000a00 */
[----:B------:R-:W-:Y:S01]  /*5c60*/  MOV R2, 0x0 ;  /* 0x0000000000027802 */ /* 0x000fe20000000f00 */
[----:B------:R-:W-:Y:S02]  /*5c70*/  HFMA2 R12, -RZ, RZ, 0, 5.9604644775390625e-08 ;  /* 0x00000001ff0c7431 */ /* 0x000fe400000001ff */
[----:B------:R-:W-:Y:S01]  /*5c80*/  IMAD.MOV.U32 R8, RZ, RZ, 0x70 ;  /* 0x00000070ff087424 */ /* 0x000fe200078e00ff */
[----:B------:R2:W3:Y:S01]  /*5c90*/  LDC.64 R14, c[0x4][R2] ;  /* 0x01000000020e7b82 */ /* 0x0004e20000000a00 */
[----:B------:R-:W4:Y:S01]  /*5ca0*/  LDCU.64 UR6, c[0x4][0x88] ;  /* 0x01001100ff0677ac */ /* 0x000f220008000a00 */
[----:B------:R-:W-:Y:S01]  /*5cb0*/  IMAD.MOV.U32 R13, RZ, RZ, RZ ;  /* 0x000000ffff0d7224 */ /* 0x000fe200078e00ff */
[----:B------:R-:W2:Y:S01]  /*5cc0*/  LDCU.64 UR4, c[0x4][0x8] ;  /* 0x01000100ff0477ac */ /* 0x000ea20008000a00 */
[----:B-1----:R-:W-:Y:S01]  /*5cd0*/  MOV R5, UR9 ;  /* 0x0000000900057c02 */ /* 0x002fe20008000f00 */
[----:B------:R-:W-:Y:S01]  /*5ce0*/  IMAD.U32 R4, RZ, RZ, UR8 ;  /* 0x00000008ff047e24 */ /* 0x000fe2000f8e00ff */
[----:B----4-:R-:W-:Y:S01]  /*5cf0*/  MOV R7, UR7 ;  /* 0x0000000700077c02 */ /* 0x010fe20008000f00 */
[----:B------:R-:W-:Y:S01]  /*5d00*/  IMAD.U32 R6, RZ, RZ, UR6 ;  /* 0x00000006ff067e24 */ /* 0x000fe2000f8e00ff */
[----:B--2---:R-:W-:Y:S01]  /*5d10*/  MOV R11, UR5 ;  /* 0x00000005000b7c02 */ /* 0x004fe20008000f00 */
[----:B------:R-:W-:Y:S02]  /*5d20*/  IMAD.U32 R10, RZ, RZ, UR4 ;  /* 0x00000004ff0a7e24 */ /* 0x000fe4000f8e00ff */
[----:B------:R-:W-:Y:S07]  /*5d30*/  LEPC R20, `(.L_x_101) ;  /* 0x000000001014794e */ /* 0x000fee0000000000 */
[----:B---3-5:R-:W-:Y:S05]  /*5d40*/  CALL.ABS.NOINC R14 ;  /* 0x000000000e007343 */ /* 0x028fea0003c00000 */
.L_x_101:
[----:B------:R-:W1:Y:S01]  /*5d50*/  LDCU.64 UR8, c[0x4][0x80] ;  /* 0x01001000ff0877ac */ /* 0x000e620008000a00 */
[----:B------:R-:W2:Y:S01]  /*5d60*/  LDC.64 R2, c[0x4][R2] ;  /* 0x0100000002027b82 */ /* 0x000ea20000000a00 */
[----:B------:R-:W-:Y:S02]  /*5d70*/  HFMA2 R12, -RZ, RZ, 0, 5.9604644775390625e-08 ;  /* 0x00000001ff0c7431 */ /* 0x000fe400000001ff */
[----:B------:R-:W-:Y:S02]  /*5d80*/  IMAD.MOV.U32 R8, RZ, RZ, 0x70 ;  /* 0x00000070ff087424 */ /* 0x000fe400078e00ff */
[----:B------:R-:W-:Y:S01]  /*5d90*/  IMAD.MOV.U32 R13, RZ, RZ, RZ ;  /* 0x000000ffff0d7224 */ /* 0x000fe200078e00ff */
[----:B------:R-:W3:Y:S01]  /*5da0*/  LDCU.64 UR6, c[0x4][0x88] ;  /* 0x01001100ff0677ac */ /* 0x000ee20008000a00 */
[----:B------:R-:W4:Y:S01]  /*5db0*/  LDCU.64 UR4, c[0x4][0x8] ;  /* 0x01000100ff0477ac */ /* 0x000f220008000a00 */
[----:B-1----:R-:W-:Y:S02]  /*5dc0*/  MOV R4, UR8 ;  /* 0x0000000800047c02 */ /* 0x002fe40008000f00 */
[----:B------:R-:W-:Y:S02]  /*5dd0*/  MOV R5, UR9 ;  /* 0x0000000900057c02 */ /* 0x000fe40008000f00 */
[----:B---3--:R-:W-:Y:S01]  /*5de0*/  MOV R7, UR7 ;  /* 0x0000000700077c02 */ /* 0x008fe20008000f00 */
[----:B------:R-:W-:Y:S01]  /*5df0*/  IMAD.U32 R6, RZ, RZ, UR6 ;  /* 0x00000006ff067e24 */ /* 0x000fe2000f8e00ff */
[----:B----4-:R-:W-:Y:S01]  /*5e00*/  MOV R11, UR5 ;  /* 0x00000005000b7c02 */ /* 0x010fe20008000f00 */
[----:B------:R-:W-:Y:S02]  /*5e10*/  IMAD.U32 R10, RZ, RZ, UR4 ;  /* 0x00000004ff0a7e24 */ /* 0x000fe4000f8e00ff */
[----:B------:R-:W-:Y:S07]  /*5e20*/  LEPC R20, `(.L_x_100) ;  /* 0x000000001014794e */ /* 0x000fee0000000000 */
[----:B--2---:R-:W-:Y:S05]  /*5e30*/  CALL.ABS.NOINC R2 ;  /* 0x0000000002007343 */ /* 0x004fea0003c00000 */
.L_x_100:
[----:B------:R-:W-:Y:S01]  /*5e40*/  ISETP.NE.U32.AND P4, PT, R58, RZ, PT ;  /* 0x000000ff3a00720c */ /* 0x000fe20003f85070 */
[----:B------:R-:W-:Y:S01]  /*5e50*/  UISETP.NE.AND UP2, UPT, UR53, URZ, UPT ;  /* 0x000000ff3500728c */ /* 0x000fe2000bf45270 */
[----:B------:R-:W-:Y:S01]  /*5e60*/  ISETP.NE.U32.AND P2, PT, RZ, UR38, PT ;  /* 0x00000026ff007c0c */ /* 0x000fe2000bf45070 */
[----:B------:R-:W-:Y:S01]  /*5e70*/  UISETP.NE.U32.AND UP1, UPT, UR44, URZ, UPT ;  /* 0x000000ff2c00728c */ /* 0x000fe2000bf25070 */
[----:B------:R-:W-:Y:S01]  /*5e80*/  ISETP.NE.AND.EX P4, PT, R59, RZ, PT, P4 ;  /* 0x000000ff3b00720c */ /* 0x000fe20003f85340 */
[----:B------:R-:W-:Y:S01]  /*5e90*/  UPLOP3.LUT UP0, UPT, UPT, UPT, UPT, 0x40, 0x4 ;  /* 0x000000000004789c */ /* 0x000fe20003f0e870 */
[----:B------:R-:W-:Y:S01]  /*5ea0*/  ISETP.NE.AND.EX P2, PT, RZ, UR39, PT, P2 ;  /* 0x00000027ff007c0c */ /* 0x000fe2000bf45320 */
[----:B------:R-:W-:Y:S01]  /*5eb0*/  UISETP.NE.AND.EX UP1, UPT, UR45, URZ, UPT, UP1 ;  /* 0x000000ff2d00728c */ /* 0x000fe2000bf25310 */
[----:B------:R-:W-:Y:S04]  /*5ec0*/  PLOP3.LUT P1, PT, PT, PT, UP2, 0x80, 0x8 ;  /* 0x000000000008781c */ /* 0x000fe80003f2f028 */
[----:B------:R-:W-:Y:S06]  /*5ed0*/  @UP2 UPLOP3.LUT UP0, UPT, UPT, UPT, UP1, 0x80, 0x8 ;  /* 0x000000000008289c */ /* 0x000fec0003f0f010 */
[----:B------:R-:W-:Y:S01]  /*5ee0*/  PLOP3.LUT P0, PT, PT, PT, UP0, 0x80, 0x8 ;  /* 0x000000000008781c */ /* 0x000fe20003f0f008 */
[----:B------:R-:W-:Y:S01]  /*5ef0*/  @!UPT UIADD3 URZ, UPT, UPT, URZ, URZ, URZ ;  /* 0x000000fffffff290 */ /* 0x000fe2000fffe0ff */
[----:B------:R-:W-:Y:S11]  /*5f00*/  BRA.U !UP1, `(.L_x_102) ;  /* 0x0000000109387547 */ /* 0x000ff6000b800000 */
[----:B------:R-:W-:Y:S01]  /*5f10*/  UISETP.NE.U32.AND UP0, UPT, UR38, URZ, UPT ;  /* 0x000000ff2600728c */ /* 0x000fe2000bf05070 */
[----:B------:R-:W-:Y:S02]  /*5f20*/  HFMA2 R0, -RZ, RZ, 0, 5.9604644775390625e-08 ;  /* 0x00000001ff007431 */ /* 0x000fe400000001ff */
[----:B------:R-:W-:Y:S01]  /*5f30*/  IMAD.MOV.U32 R64, RZ, RZ, 0x1 ;  /* 0x00000001ff407424 */ /* 0x000fe200078e00ff */
[----:B------:R-:W-:Y:S06]  /*5f40*/  UISETP.NE.AND.EX UP0, UPT, UR39, URZ, UPT, UP0 ;  /* 0x000000ff2700728c */ /* 0x000fec000bf05300 */
[----:B------:R-:W-:Y:S05]  /*5f50*/  PLOP3.LUT P3, PT, PT, PT, UP0, 0x80, 0x8 ;  /* 0x000000000008781c */ /* 0x000fea0003f6f008 */
[----:B------:R-:W1:Y:S01]  /*5f60*/  @UP0 LDCU.64 UR6, c[0x0][0x888] ;  /* 0x00011100ff0607ac */ /* 0x000e620008000a00 */
[----:B------:R-:W-:Y:S07]  /*5f70*/  @UP0 UIMAD UR4, UR36, UR44, URZ ;  /* 0x0000002c240402a4 */ /* 0x000fee000f8e02ff */
[----:B------:R-:W-:Y:S01]  /*5f80*/  @!P3 PRMT R64, R0, 0x7610, R64 ;  /* 0x000076100040b816 */ /* 0x000fe20000000040 */
[----:B-1----:R-:W-:Y:S03]  /*5f90*/  @UP0 UIMAD.WIDE UR6, UR4, 0x4, UR6 ;  /* 0x00000004040608a5 */ /* 0x002fe6000f8e0206 */
[----:B------:R-:W1:Y:S03]  /*5fa0*/  @!UP0 LDCU UR4, c[0x0][0x880] ;  /* 0x00011000ff0487ac */ /* 0x000e660008000800 */
[----:B------:R-:W-:Y:S01]  /*5fb0*/  IMAD.U32 R2, RZ, RZ, UR6 ;  /* 0x00000006ff027e24 */ /* 0x000fe2000f8e00ff */
[----:B------:R-:W-:Y:S05]  /*5fc0*/  MOV R3, UR7 ;  /* 0x0000000700037c02 */ /* 0x000fea0008000f00 */
[----:B-----5:R2:W5:Y:S02]  /*5fd0*/  @P3 LDG.E R35, desc[UR46][R2.64] ;  /* 0x0000002e02233981 */ /* 0x020564000c1e1900 */
[----:B-12---:R-:W-:Y:S02]  /*5fe0*/  @!P3 IMAD.U32 R35, RZ, RZ, UR4 ;  /* 0x00000004ff23be24 */ /* 0x006fe4000f8e00ff */
.L_x_102:
[----:B------:R-:W-:Y:S05]  /*5ff0*/  @!P4 BRA `(.L_x_103) ;  /* 0x000000000020c947 */ /* 0x000fea0003800000 */
[----:B------:R-:W-:Y:S04]  /*6000*/  ISETP.NE.U32.AND P3, PT, R56, RZ, PT ;  /* 0x000000ff3800720c */ /* 0x000fe80003f65070 */
[----:B------:R-:W-:Y:S11]  /*6010*/  ISETP.NE.AND.EX P3, PT, R57, RZ, PT, P3 ;  /* 0x000000ff3900720c */ /* 0x000ff60003f65330 */
[----:B------:R-:W-:Y:S02]  /*6020*/  @!UPT UIADD3 URZ, UPT, UPT, URZ, URZ, URZ ;  /* 0x000000fffffff290 */ /* 0x000fe4000fffe0ff */
[----:B------:R-:W1:Y:S01]  /*6030*/  @P3 LDC.64 R2, c[0x0][0x8a8] ;  /* 0x00022a00ff023b82 */ /* 0x000e620000000a00 */
[----:B------:R-:W-:Y:S04]  /*6040*/  @P3 IMAD R0, R58, UR36, RZ ;  /* 0x000000243a003c24 */ /* 0x000fe8000f8e02ff */
[----:B-1----:R-:W-:Y:S05]  /*6050*/  @P3 IMAD.WIDE R2, R0, 0x4, R2 ;  /* 0x0000000400023825 */ /* 0x002fea00078e0202 */
[----:B-----5:R1:W5:Y:S02]  /*6060*/  @P3 LDG.E R33, desc[UR46][R2.64] ;  /* 0x0000002e02213981 */ /* 0x020364000c1e1900 */
[----:B-1----:R-:W2:Y:S02]  /*6070*/  @!P3 LDC R33, c[0x0][0x8a0] ;  /* 0x00022800ff21bb82 */ /* 0x002ea40000000800 */
.L_x_103:
[----:B-----5:R-:W-:Y:S01]  /*6080*/  FSETP.NEU.AND P3, PT, R35, RZ, PT ;  /* 0x000000ff2300720b */ /* 0x020fe20003f6d000 */
[----:B------:R-:W-:Y:S01]  /*6090*/  ULOP3.LUT UR4, UR51, 0x1, URZ, 0x3c, !UPT ;  /* 0x0000000133047892 */ /* 0x000fe2000f8e3cff */
[----:B------:R-:W-:Y:S01]  /*60a0*/  SEL R4, RZ, 0xffffffff, P2 ;  /* 0xffffffffff047807 */ /* 0x000fe20001000000 */
[----:B------:R-:W-:Y:S01]  /*60b0*/  IMAD.U32 R88, RZ, RZ, UR56 ;  /* 0x00000038ff587e24 */ /* 0x000fe2000f8e00ff */
[----:B------:R-:W-:Y:S01]  /*60c0*/  @P1 LOP3.LUT P2, RZ, R64, 0xff, RZ, 0xc0, !PT ;  /* 0x000000ff40ff1812 */ /* 0x000fe2000784c0ff */
[----:B------:R-:W-:Y:S01]  /*60d0*/  IMAD.SHL.U32 R83, R70, 0x10, RZ ;  /* 0x0000001046537824 */ /* 0x000fe200078e00ff */
[----:B------:R-:W-:Y:S01]  /*60e0*/  @P1 SEL R0, RZ, 0xffffffff, P3 ;  /* 0xffffffffff001807 */ /* 0x000fe20001800000 */
[----:B------:R-:W-:Y:S01]  /*60f0*/  IMAD.U32 R91, RZ, RZ, UR4 ;  /* 0x00000004ff5b7e24 */ /* 0x000fe2000f8e00ff */
[----:B------:R-:W-:Y:S01]  /*6100*/  LEA R81, R31, UR48, 0x3 ;  /* 0x000000301f517c11 */ /* 0x000fe2000f8e18ff */
[----:B------:R-:W-:Y:S01]  /*6110*/  IMAD.SHL.U32 R88, R88, 0x2000, RZ ;  /* 0x0000200058587824 */ /* 0x000fe200078e00ff */
[----:B------:R-:W-:Y:S01]  /*6120*/  @P0 SEL R0, R4, R0, !P2 ;  /* 0x0000000004000207 */ /* 0x000fe20005000000 */
[----:B------:R-:W-:Y:S01]  /*6130*/  IMAD.SHL.U32 R82, R69, 0x10, RZ ;  /* 0x0000001045527824 */ /* 0x000fe200078e00ff */
[----:B------:R-:W-:Y:S01]  /*6140*/  PLOP3.LUT P2, PT, PT, PT, UP1, 0x80, 0x8 ;  /* 0x000000000008781c */ /* 0x000fe20003f4f018 */
[----:B------:R-:W-:Y:S01]  /*6150*/  IMAD.IADD R87, R75, 0x1, R88 ;  /* 0x000000014b577824 */ /* 0x000fe200078e0258 */
[----:B------:R-:W-:Y:S01]  /*6160*/  @P1 LOP3.LUT R0, R0, 0x1, RZ, 0xc0, !PT ;  /* 0x0000000100001812 */ /* 0x000fe200078ec0ff */
[----:B------:R-:W-:Y:S01]  /*6170*/  BSSY B1, `(.L_x_104) ;  /* 0x0000039000017945 */ /* 0x000fe20003800000 */
[----:B------:R-:W-:Y:S01]  /*6180*/  LOP3.LUT P4, R78, R64, 0xff, RZ, 0xc0, !PT ;  /* 0x000000ff404e7812 */ /* 0x000fe2000788c0ff */
[----:B------:R-:W-:Y:S01]  /*6190*/  IMAD.IADD R86, R87, 0x1, R83 ;  /* 0x0000000157567824 */ /* 0x000fe200078e0253 */
[----:B------:R-:W-:Y:S01]  /*61a0*/  ISETP.NE.U32.OR P5, PT, R0, 0x1, !P1 ;  /* 0x000000010000780c */ /* 0x000fe20004fa5470 */
[----:B------:R-:W-:Y:S01]  /*61b0*/  IMAD.U32 R0, RZ, RZ, UR56 ;  /* 0x00000038ff007e24 */ /* 0x000fe2000f8e00ff */
[----:B------:R-:W-:Y:S01]  /*61c0*/  SEL R3, RZ, 0xffffffff, P3 ;  /* 0xffffffffff037807 */ /* 0x000fe20001800000 */
[----:B------:R-:W-:Y:S01]  /*61d0*/  IMAD.MOV.U32 R90, RZ, RZ, 0x1 ;  /* 0x00000001ff5a7424 */ /* 0x000fe200078e00ff */
[----:B------:R-:W-:Y:S01]  /*61e0*/  P2R R80, PR, RZ, 0x20 ;  /* 0x00000020ff507803 */ /* 0x000fe20000000000 */
[----:B------:R-:W-:Y:S01]  /*61f0*/  IMAD R34, R31, 0x20, R32 ;  /* 0x000000201f227824 */ /* 0x000fe200078e0220 */
[----:B------:R-:W-:Y:S01]  /*6200*/  LEA R0, R0, UR48, 0x3 ;  /* 0x0000003000007c11 */ /* 0x000fe2000f8e18ff */
[----:B------:R-:W-:Y:S01]  /*6210*/  IMAD.U32 R89, RZ, RZ, UR56 ;  /* 0x00000038ff597e24 */ /* 0x000fe2000f8e00ff */
[----:B------:R-:W-:Y:S02]  /*6220*/  @P2 SEL R3, R4, R3, !P4 ;  /* 0x0000000304032207 */ /* 0x000fe40006000000 */
[----:B------:R-:W-:Y:S02]  /*6230*/  CS2R R46, SRZ ;  /* 0x00000000002e7805 */ /* 0x000fe4000001ff00 */
[----:B------:R-:W-:Y:S02]  /*6240*/  CS2R R44, SRZ ;  /* 0x00000000002c7805 */ /* 0x000fe4000001ff00 */
[----:B------:R-:W-:Y:S02]  /*6250*/  CS2R R42, SRZ ;  /* 0x00000000002a7805 */ /* 0x000fe4000001ff00 */
[----:B------:R-:W-:Y:S02]  /*6260*/  LOP3.LUT R3, R3, 0x1, RZ, 0xc0, !PT ;  /* 0x0000000103037812 */ /* 0x000fe400078ec0ff */
[----:B------:R-:W-:Y:S02]  /*6270*/  CS2R R40, SRZ ;  /* 0x0000000000287805 */ /* 0x000fe4000001ff00 */
[----:B------:R-:W-:Y:S02]  /*6280*/  @P5 SHF.L.U32 R2, R91, 0x1f, RZ ;  /* 0x0000001f5b025819 */ /* 0x000fe400000006ff */
[----:B------:R-:W-:Y:S02]  /*6290*/  CS2R R50, SRZ ;  /* 0x0000000000327805 */ /* 0x000fe4000001ff00 */
[----:B------:R-:W-:Y:S02]  /*62a0*/  ISETP.NE.U32.AND P2, PT, R3, 0x1, PT ;  /* 0x000000010300780c */ /* 0x000fe40003f45070 */
[----:B------:R-:W-:Y:S01]  /*62b0*/  CS2R R48, SRZ ;  /* 0x0000000000307805 */ /* 0x000fe2000001ff00 */
[----:B------:R1:W3:Y:S01]  /*62c0*/  @P5 SYNCS.PHASECHK.TRANS64.TRYWAIT P1, [R0+URZ+0x40], R2 ;  /* 0x00004002000055a7 */ /* 0x0002e200080211ff */
[----:B------:R-:W-:Y:S02]  /*62d0*/  CS2R R54, SRZ ;  /* 0x0000000000367805 */ /* 0x000fe4000001ff00 */
[----:B------:R-:W-:Y:S02]  /*62e0*/  P2R R92, PR, RZ, 0x4 ;  /* 0x00000004ff5c7803 */ /* 0x000fe40000000000 */
[----:B------:R-:W-:Y:S01]  /*62f0*/  CS2R R52, SRZ ;  /* 0x0000000000347805 */ /* 0x000fe2000001ff00 */
[----:B------:R-:W-:Y:S02]  /*6300*/  IMAD.IADD R85, R87, 0x1, R82 ;  /* 0x0000000157557824 */ /* 0x000fe400078e0252 */
[----:B------:R-:W-:Y:S01]  /*6310*/  IMAD.IADD R84, R74, 0x1, R86 ;  /* 0x000000014a547824 */ /* 0x000fe200078e0256 */
[----:B-1----:R-:W-:Y:S04]  /*6320*/  SHF.L.U32 R2, R73, 0x1f, RZ ;  /* 0x0000001f49027819 */ /* 0x002fe800000006ff */
[----:B------:R1:W4:Y:S01]  /*6330*/  SYNCS.PHASECHK.TRANS64.TRYWAIT P0, [R81+URZ+0xa0], R2 ;  /* 0x0000a002510075a7 */ /* 0x00032200080011ff */
[----:B---3--:R-:W-:Y:S01]  /*6340*/  @P5 SEL R90, RZ, 0x1, !P1 ;  /* 0x00000001ff5a5807 */ /* 0x008fe20004800000 */
[----:B-1----:R-:W-:Y:S06]  /*6350*/  @!P5 BRA `(.L_x_105) ;  /* 0x000000000068d947 */ /* 0x002fec0003800000 */
[----:B------:R-:W-:Y:S01]  /*6360*/  ISETP.NE.AND P1, PT, R90, RZ, PT ;  /* 0x000000ff5a00720c */ /* 0x000fe20003f25270 */
[----:B------:R-:W-:Y:S01]  /*6370*/  BSSY B0, `(.L_x_106) ;  /* 0x000000d000007945 */ /* 0x000fe20003800000 */
[----:B------:R-:W-:Y:S02]  /*6380*/  CS2R R54, SRZ ;  /* 0x0000000000367805 */ /* 0x000fe4000001ff00 */
[----:B------:R-:W-:Y:S02]  /*6390*/  CS2R R52, SRZ ;  /* 0x0000000000347805 */ /* 0x000fe4000001ff00 */
[----:B------:R-:W-:Y:S02]  /*63a0*/  CS2R R50, SRZ ;  /* 0x0000000000327805 */ /* 0x000fe4000001ff00 */
[----:B------:R-:W-:Y:S02]  /*63b0*/  CS2R R48, SRZ ;  /* 0x0000000000307805 */ /* 0x000fe4000001ff00 */
[----:B------:R-:W-:Y:S02]  /*63c0*/  CS2R R42, SRZ ;  /* 0x00000000002a7805 */ /* 0x000fe4000001ff00 */
[----:B------:R-:W-:Y:S02]  /*63d0*/  CS2R R40, SRZ ;  /* 0x0000000000287805 */ /* 0x000fe4000001ff00 */
[----:B------:R-:W-:Y:S02]  /*63e0*/  CS2R R46, SRZ ;  /* 0x00000000002e7805 */ /* 0x000fe4000001ff00 */
[----:B------:R-:W-:Y:S01]  /*63f0*/  CS2R R44, SRZ ;  /* 0x00000000002c7805 */ /* 0x000fe2000001ff00 */
[----:B------:R-:W-:Y:S06]  /*6400*/  @P1 BRA `(.L_x_107) ;  /* 0x00000000000c1947 */ /* 0x000fec0003800000 */
[----:B------:R-:W-:Y:S04]  /*6410*/  SHF.L.U32 R3, R91, 0x1f, RZ ;  /* 0x0000001f5b037819 */ /* 0x000fe800000006ff */
[----:B------:R-:W1:Y:S02]  /*6420*/  SYNCS.PHASECHK.TRANS64.TRYWAIT P1, [R0+URZ+0x40], R3 ;  /* 0x00004003000075a7 */ /* 0x000e6400080211ff */
[----:B-1----:R-:W-:Y:S05]  /*6430*/  @!P1 BRA `(.L_x_108) ;  /* 0x0000002000449947 */ /* 0x002fea0003800000 */
.L_x_107:
[----:B------:R-:W-:Y:S05]  /*6440*/  BSYNC B0 ;  /* 0x0000000000007941 */ /* 0x000fea0003800000 */
.L_x_106:
[----:B------:R-:W-:Y:S01]  /*6450*/  ISETP.NE.AND P1, PT, R92, RZ, PT ;  /* 0x000000ff5c00720c */ /* 0x000fe20003f25270 */
[----:B------:R-:W-:Y:S04]  /*6460*/  UIADD3 UR5, UPT, UPT, UR56, 0x1, URZ ;  /* 0x0000000138057890 */ /* 0x000fe8000fffe0ff */
[----:B------:R-:W-:Y:S04]  /*6470*/  UISETP.NE.AND UP0, UPT, UR5, 0x3, UPT ;  /* 0x000000030500788c */ /* 0x000fe8000bf05270 */
[----:B------:R-:W-:Y:S02]  /*6480*/  USEL UR4, URZ, 0x1, UP0 ;  /* 0x00000001ff047887 */ /* 0x000fe40008000000 */
[----:B------:R-:W-:Y:S02]  /*6490*/  USEL UR5, UR5, URZ, UP0 ;  /* 0x000000ff05057287 */ /* 0x000fe40008000000 */
[----:B------:R3:W1:Y:S02]  /*64a0*/  @P1 LDS.128 R52, [R87] ;  /* 0x0000000057341984 */ /* 0x0006640000000c00 */
[----:B------:R-:W-:Y:S02]  /*64b0*/  LOP3.LUT R91, R91, UR4, RZ, 0x3c, !PT ;  /* 0x000000045b5b7c12 */ /* 0x000fe4000f8e3cff */
[----:B------:R3:W1:Y:S01]  /*64c0*/  @P1 LDS.128 R48, [R86+0x10] ;  /* 0x0000100056301984 */ /* 0x0006620000000c00 */
[----:B------:R-:W-:Y:S03]  /*64d0*/  IMAD.U32 R89, RZ, RZ, UR5 ;  /* 0x00000005ff597e24 */ /* 0x000fe6000f8e00ff */
[----:B------:R3:W1:Y:S04]  /*64e0*/  @P1 LDS.128 R40, [R85+0x20] ;  /* 0x0000200055281984 */ /* 0x0006680000000c00 */
[----:B------:R3:W1:Y:S02]  /*64f0*/  @P1 LDS.128 R44, [R84+0x10] ;  /* 0x00001000542c1984 */ /* 0x0006640000000c00 */
.L_x_105:
[----:B------:R-:W-:Y:S05]  /*6500*/  BSYNC B1 ;  /* 0x0000000000017941 */ /* 0x000fea0003800000 */
.L_x_104:
[----:B-1----:R-:W-:Y:S04]  /*6510*/  SHF.R.U32.HI R0, RZ, 0x15, R34 ;  /* 0x00000015ff007819 */ /* 0x002fe80000011622 */
[----:B------:R-:W-:Y:S01]  /*6520*/  LOP3.LUT P1, RZ, R0, 0x3, R68, 0x48, !PT ;  /* 0x0000000300ff7812 */ /* 0x000fe20007824844 */
[----:B------:R-:W-:Y:S01]  /*6530*/  @!UPT UIADD3 URZ, UPT, UPT, URZ, URZ, URZ ;  /* 0x000000fffffff290 */ /* 0x000fe2000fffe0ff */
[----:B----4-:R-:W-:Y:S11]  /*6540*/  @P0 BRA `(.L_x_109) ;  /* 0x0000000000080947 */ /* 0x010ff60003800000 */
[----:B------:R-:W1:Y:S02]  /*6550*/  SYNCS.PHASECHK.TRANS64.TRYWAIT P0, [R81+URZ+0xa0], R2 ;  /* 0x0000a002510075a7 */ /* 0x000e6400080011ff */
[----:B-1----:R-:W-:Y:S05]  /*6560*/  @!P0 BRA `(.L_x_110) ;  /* 0x00000020000c8947 */ /* 0x002fea0003800000 */
.L_x_109:
[----:B------:R-:W-:Y:S05]  /*6570*/  @!P1 BRA `(.L_x_111) ;  /* 0x0000000000409947 */ /* 0x000fea0003800000 */
[----:B------:R-:W4:Y:S01]  /*6580*/  LDCU.64 UR8, c[0x4][0x70] ;  /* 0x01000e00ff0877ac */ /* 0x000f220008000a00 */
[----:B------:R-:W-:Y:S01]  /*6590*/  MOV R3, 0x0 ;  /* 0x0000000000037802 */ /* 0x000fe20000000f00 */
[----:B------:R-:W-:Y:S02]  /*65a0*/  HFMA2 R12, -RZ, RZ, 0, 5.9604644775390625e-08 ;  /* 0x00000001ff0c7431 */ /* 0x000fe400000001ff */
[----:B------:R-:W-:Y:S02]  /*65b0*/  IMAD.MOV.U32 R8, RZ, RZ, 0x192 ;  /* 0x00000192ff087424 */ /* 0x000fe400078e00ff */
[----:B------:R-:W-:Y:S01]  /*65c0*/  IMAD.MOV.U32 R13, RZ, RZ, RZ ;  /* 0x000000ffff0d7224 */ /* 0x000fe200078e00ff */
[----:B------:R-:W5:Y:S01]  /*65d0*/  LDCU.64 UR6, c[0x4][0x78] ;  /* 0x01000f00ff0677ac */ /* 0x000f620008000a00 */
[----:B-1----:R-:W1:Y:S01]  /*65e0*/  LDC.64 R2, c[0x4][R3] ;  /* 0x0100000003027b82 */ /* 0x002e620000000a00 */
[----:B------:R-:W2:Y:S01]  /*65f0*/  LDCU.64 UR4, c[0x4][0x10] ;  /* 0x01000200ff0477ac */ /* 0x000ea20008000a00 */
[----:B----4-:R-:W-:Y:S01]  /*6600*/  MOV R5, UR9 ;  /* 0x0000000900057c02 */ /* 0x010fe20008000f00 */
[----:B------:R-:W-:Y:S01]  /*6610*/  IMAD.U32 R4, RZ, RZ, UR8 ;  /* 0x00000008ff047e24 */ /* 0x000fe2000f8e00ff */
[----:B-----5:R-:W-:Y:S01]  /*6620*/  MOV R7, UR7 ;  /* 0x0000000700077c02 */ /* 0x020fe20008000f00 */
[----:B------:R-:W-:Y:S01]  /*6630*/  IMAD.U32 R6, RZ, RZ, UR6 ;  /* 0x00000006ff067e24 */ /* 0x000fe2000f8e00ff */
[----:B--2---:R-:W-:Y:S01]  /*6640*/  MOV R11, UR5 ;  /* 0x00000005000b7c02 */ /* 0x004fe20008000f00 */
[----:B------:R-:W-:Y:S02]  /*6650*/  IMAD.U32 R10, RZ, RZ, UR4 ;  /* 0x00000004ff0a7e24 */ /* 0x000fe4000f8e00ff */
[----:B------:R-:W-:Y:S07]  /*6660*/  LEPC R20, `(.L_x_111) ;  /* 0x000000001014794e */ /* 0x000fee0000000000 */
[----:B-1-3--:R-:W-:Y:S05]  /*6670*/  CALL.ABS.NOINC R2 ;  /* 0x0000000002007343 */ /* 0x00afea0003c00000 */
.L_x_111:
[----:B------:R-:W-:Y:S01]  /*6680*/  LOP3.LUT R20, R52, 0xffffe000, RZ, 0xc0, !PT ;  /* 0xffffe00034147812 */ /* 0x000fe200078ec0ff */
[----:B------:R-:W-:Y:S05]  /*6690*/  WARPSYNC.ALL ;  /* 0x0000000000007948 */ /* 0x000fea0003800000 */
[----:B------:R-:W-:Y:S01]  /*66a0*/  R2UR UR4, R34 ;  /* 0x00000000220472ca */ /* 0x000fe200000e0000 */
[----:B------:R-:W-:Y:S01]  /*66b0*/  BSSY.RECONVERGENT B0, `(.L_x_112) ;  /* 0x000005b000007945 */ /* 0x000fe20003800200 */
[----:B------:R-:W-:Y:S11]  /*66c0*/  ISETP.NE.AND P0, PT, R76, RZ, PT ;  /* 0x000000ff4c00720c */ /* 0x000ff60003f05270 */
[----:B------:R-:W2:Y:S02]  /*66d0*/  LDTM.x16 R4, tmem[UR4] ;  /* 0x00000004000479ee */ /* 0x000ea40008240000 */
[C---:B--2---:R-:W-:Y:S01]  /*66e0*/  FMUL R0, R33.reuse, R4 ;  /* 0x0000000421007220 */ /* 0x044fe20000400000 */
[C---:B-1----:R-:W-:Y:S01]  /*66f0*/  FMUL R2, R33.reuse, R5 ;  /* 0x0000000521027220 */ /* 0x042fe20000400000 */
[C---:B------:R-:W-:Y:S01]  /*6700*/  FMUL R4, R33.reuse, R8 ;  /* 0x0000000821047220 */ /* 0x040fe20000400000 */
[C---:B------:R-:W-:Y:S01]  /*6710*/  FMUL R5, R33.reuse, R9 ;  /* 0x0000000921057220 */ /* 0x040fe20000400000 */
[C---:B------:R-:W-:Y:S01]  /*6720*/  FMUL R8, R33.reuse, R12 ;  /* 0x0000000c21087220 */ /* 0x040fe20000400000 */
[C---:B------:R-:W-:Y:S01]  /*6730*/  FMUL R9, R33.reuse, R13 ;  /* 0x0000000d21097220 */ /* 0x040fe20000400000 */
[----:B------:R-:W-:Y:S01]  /*6740*/  FMUL R12, R33, R16 ;  /* 0x00000010210c7220 */ /* 0x000fe20000400000 */
[----:B------:R-:W-:Y:S01]  /*6750*/  LOP3.LUT R16, R53, 0xffffe000, RZ, 0xc0, !PT ;  /* 0xffffe00035107812 */ /* 0x000fe200078ec0ff */
[----:B------:R-:W-:Y:S01]  /*6760*/  FMUL R13, R33, R17 ;  /* 0x00000011210d7220 */ /* 0x000fe20000400000 */
[----:B------:R-:W-:Y:S01]  /*6770*/  LOP3.LUT R17, R54, 0xffffe000, RZ, 0xc0, !PT ;  /* 0xffffe00036117812 */ /* 0x000fe200078ec0ff */
[----:B------:R-:W-:Y:S01]  /*6780*/  FFMA R36, R35, R20, R0 ;  /* 0x0000001423247223 */ /* 0x000fe20000000000 */
[----:B------:R-:W-:Y:S01]  /*6790*/  LOP3.LUT R0, R55, 0xffffe000, RZ, 0xc0, !PT ;  /* 0xffffe00037007812 */ /* 0x000fe200078ec0ff */
[C---:B------:R-:W-:Y:S01]  /*67a0*/  FMUL R3, R33.reuse, R6 ;  /* 0x0000000621037220 */ /* 0x040fe20000400000 */
[C---:B------:R-:W-:Y:S01]  /*67b0*/  FMUL R6, R33.reuse, R10 ;  /* 0x0000000a21067220 */ /* 0x040fe20000400000 */
[C---:B------:R-:W-:Y:S01]  /*67c0*/  FMUL R7, R33.reuse, R7 ;  /* 0x0000000721077220 */ /* 0x040fe20000400000 */
[----:B------:R-:W-:Y:S01]  /*67d0*/  F2FP.TF32.F32.PACK_B R36, R36 ;  /* 0x00000024ff24723e */ /* 0x000fe200024050ff */
[C---:B------:R-:W-:Y:S01]  /*67e0*/  FMUL R10, R33.reuse, R14 ;  /* 0x0000000e210a7220 */ /* 0x040fe20000400000 */
[----:B------:R-:W-:Y:S01]  /*67f0*/  FMUL R14, R33, R18 ;  /* 0x00000012210e7220 */ /* 0x000fe20000400000 */
[----:B------:R-:W-:Y:S01]  /*6800*/  LOP3.LUT R18, R48, 0xffffe000, RZ, 0xc0, !PT ;  /* 0xffffe00030127812 */ /* 0x000fe200078ec0ff */
[----:B------:R-:W-:Y:S01]  /*6810*/  FFMA R37, R35, R16, R2 ;  /* 0x0000001023257223 */ /* 0x000fe20000000002 */
[----:B------:R-:W-:Y:S01]  /*6820*/  LOP3.LUT R2, R49, 0xffffe000, RZ, 0xc0, !PT ;  /* 0xffffe00031027812 */ /* 0x000fe200078ec0ff */
[----:B------:R-:W-:Y:S01]  /*6830*/  FFMA R38, R35, R17, R3 ;  /* 0x0000001123267223 */ /* 0x000fe20000000003 */
[----:B------:R-:W-:Y:S01]  /*6840*/  LOP3.LUT R3, R51, 0xffffe000, RZ, 0xc0, !PT ;  /* 0xffffe00033037812 */ /* 0x000fe200078ec0ff */
[C---:B------:R-:W-:Y:S01]  /*6850*/  FFMA R39, R35.reuse, R0, R7 ;  /* 0x0000000023277223 */ /* 0x040fe20000000007 */
[----:B------:R-:W-:Y:S01]  /*6860*/  LOP3.LUT R0, R50, 0xffffe000, RZ, 0xc0, !PT ;  /* 0xffffe00032007812 */ /* 0x000fe200078ec0ff */
[C---:B------:R-:W-:Y:S01]  /*6870*/  FFMA R4, R35.reuse, R18, R4 ;  /* 0x0000001223047223 */ /* 0x040fe20000000004 */
[----:B------:R-:W-:Y:S01]  /*6880*/  F2FP.TF32.F32.PACK_B R37, R37 ;  /* 0x00000025ff25723e */ /* 0x000fe200024050ff */
[----:B------:R-:W-:Y:S01]  /*6890*/  FFMA R5, R35, R2, R5 ;  /* 0x0000000223057223 */ /* 0x000fe20000000005 */
[----:B------:R-:W-:Y:S01]  /*68a0*/  FMUL R11, R33, R11 ;  /* 0x0000000b210b7220 */ /* 0x000fe20000400000 */
[----:B------:R-:W-:Y:S01]  /*68b0*/  F2FP.TF32.F32.PACK_B R38, R38 ;  /* 0x00000026ff26723e */ /* 0x000fe200024050ff */
[C---:B------:R-:W-:Y:S01]  /*68c0*/  FFMA R6, R35.reuse, R0, R6 ;  /* 0x0000000023067223 */ /* 0x040fe20000000006 */
[----:B------:R-:W-:Y:S01]  /*68d0*/  F2FP.TF32.F32.PACK_B R39, R39 ;  /* 0x00000027ff27723e */ /* 0x000fe200024050ff */
[----:B------:R-:W-:Y:S01]  /*68e0*/  FFMA R7, R35, R3, R11 ;  /* 0x0000000323077223 */ /* 0x000fe2000000000b */
[----:B------:R-:W-:Y:S01]  /*68f0*/  LOP3.LUT R2, R40, 0xffffe000, RZ, 0xc0, !PT ;  /* 0xffffe00028027812 */ /* 0x000fe200078ec0ff */
[----:B------:R-:W-:Y:S01]  /*6900*/  FMUL R15, R33, R15 ;  /* 0x0000000f210f7220 */ /* 0x000fe20000400000 */
[----:B------:R-:W-:Y:S01]  /*6910*/  LOP3.LUT R16, R41, 0xffffe000, RZ, 0xc0, !PT ;  /* 0xffffe00029107812 */ /* 0x000fe200078ec0ff */
[----:B------:R1:W-:Y:S01]  /*6920*/  STS.128 [R87], R36 ;  /* 0x0000002457007388 */ /* 0x0003e20000000c00 */
[----:B------:R-:W-:Y:S01]  /*6930*/  LOP3.LUT R0, R42, 0xffffe000, RZ, 0xc0, !PT ;  /* 0xffffe0002a007812 */ /* 0x000fe200078ec0ff */
[----:B------:R-:W-:Y:S01]  /*6940*/  FFMA R8, R35, R2, R8 ;  /* 0x0000000223087223 */ /* 0x000fe20000000008 */
[----:B------:R-:W-:Y:S01]  /*6950*/  LOP3.LUT R2, R43, 0xffffe000, RZ, 0xc0, !PT ;  /* 0xffffe0002b027812 */ /* 0x000fe200078ec0ff */
[C---:B------:R-:W-:Y:S01]  /*6960*/  FFMA R9, R35.reuse, R16, R9 ;  /* 0x0000001023097223 */ /* 0x040fe20000000009 */
[----:B------:R-:W-:Y:S01]  /*6970*/  F2FP.TF32.F32.PACK_B R4, R4 ;  /* 0x00000004ff04723e */ /* 0x000fe200024050ff */
[C---:B------:R-:W-:Y:S01]  /*6980*/  FFMA R10, R35.reuse, R0, R10 ;  /* 0x00000000230a7223 */ /* 0x040fe2000000000a */
[----:B------:R-:W-:Y:S01]  /*6990*/  F2FP.TF32.F32.PACK_B R5, R5 ;  /* 0x00000005ff05723e */ /* 0x000fe200024050ff */
[----:B------:R-:W-:Y:S01]  /*69a0*/  FFMA R11, R35, R2, R15 ;  /* 0x00000002230b7223 */ /* 0x000fe2000000000f */
[----:B------:R-:W-:Y:S01]  /*69b0*/  F2FP.TF32.F32.PACK_B R6, R6 ;  /* 0x00000006ff06723e */ /* 0x000fe200024050ff */
[----:B------:R-:W-:Y:S01]  /*69c0*/  FMUL R19, R33, R19 ;  /* 0x0000001321137220 */ /* 0x000fe20000400000 */
[----:B------:R-:W-:Y:S02]  /*69d0*/  F2FP.TF32.F32.PACK_B R7, R7 ;  /* 0x00000007ff07723e */ /* 0x000fe400024050ff */
[----:B------:R-:W-:Y:S02]  /*69e0*/  LOP3.LUT R3, R44, 0xffffe000, RZ, 0xc0, !PT ;  /* 0xffffe0002c037812 */ /* 0x000fe400078ec0ff */
[----:B------:R-:W-:Y:S01]  /*69f0*/  LOP3.LUT R0, R45, 0xffffe000, RZ, 0xc0, !PT ;  /* 0xffffe0002d007812 */ /* 0x000fe200078ec0ff */
[----:B------:R1:W-:Y:S01]  /*6a00*/  STS.128 [R86+0x10], R4 ;  /* 0x0000100456007388 */ /* 0x0003e20000000c00 */
        /* <DEDUP_REMOVED lines=8> */
[----:B------:R-:W-:Y:S02]  /*6a90*/  F2FP.TF32.F32.PACK_B R10, R10 ;  /* 0x0000000aff0a723e */ /* 0x000fe400024050ff */
[----:B------:R-:W-:Y:S02]  /*6aa0*/  F2FP.TF32.F32.PACK_B R11, R11 ;  /* 0x0000000bff0b723e */ /* 0x000fe400024050ff */
[----:B------:R-:W-:Y:S02]  /*6ab0*/  F2FP.TF32.F32.PACK_B R12, R12 ;  /* 0x0000000cff0c723e */ /* 0x000fe400024050ff */
[----:B------:R-:W-:Y:S01]  /*6ac0*/  F2FP.TF32.F32.PACK_B R13, R13 ;  /* 0x0000000dff0d723e */ /* 0x000fe200024050ff */
[----:B------:R1:W-:Y:S01]  /*6ad0*/  STS.128 [R85+0x20], R8 ;  /* 0x0000200855007388 */ /* 0x0003e20000000c00 */
[----:B------:R-:W-:Y:S02]  /*6ae0*/  F2FP.TF32.F32.PACK_B R14, R14 ;  /* 0x0000000eff0e723e */ /* 0x000fe400024050ff */
[----:B------:R-:W-:Y:S05]  /*6af0*/  F2FP.TF32.F32.PACK_B R15, R15 ;  /* 0x0000000fff0f723e */ /* 0x000fea00024050ff */
[----:B------:R1:W-:Y:S01]  /*6b00*/  STS.128 [R84+0x10], R12 ;  /* 0x0000100c54007388 */ /* 0x0003e20000000c00 */
[----:B------:R-:W-:Y:S01]  /*6b10*/  @!PT LDS RZ, [RZ] ;  /* 0x00000000fffff984 */ /* 0x000fe20000000800 */
[----:B------:R-:W-:Y:S01]  /*6b20*/  @!PT LDS RZ, [RZ] ;  /* 0x00000000fffff984 */ /* 0x000fe20000000800 */
[----:B------:R-:W-:Y:S01]  /*6b30*/  @!PT LDS RZ, [RZ] ;  /* 0x00000000fffff984 */ /* 0x000fe20000000800 */
[----:B------:R-:W-:Y:S01]  /*6b40*/  @!PT LDS RZ, [RZ] ;  /* 0x00000000fffff984 */ /* 0x000fe20000000800 */
[----:B------:R2:W-:Y:S07]  /*6b50*/  MEMBAR.ALL.CTA ;  /* 0x0000000000007992 */ /* 0x0005ee0000008000 */
[----:B--2---:R-:W2:Y:S02]  /*6b60*/  FENCE.VIEW.ASYNC.S ;  /* 0x00000000000073c6 */ /* 0x004ea40000000000 */
[----:B--2---:R-:W-:Y:S06]  /*6b70*/  BAR.SYNC.DEFER_BLOCKING 0x1, 0x80 ;  /* 0x0042000000007b1d */ /* 0x004fec0000010000 */
[----:B------:R-:W-:Y:S05]  /*6b80*/  @P0 BRA `(.L_x_113) ;  /* 0x0000000000340947 */ /* 0x000fea0003800000 */
[----:B------:R-:W-:Y:S01]  /*6b90*/  R2UR UR10, R88 ;  /* 0x00000000580a72ca */ /* 0x000fe200000e0000 */
[----:B------:R-:W-:Y:S01]  /*6ba0*/  UIADD3 UR8, UP0, UPT, UR54, 0x680, URZ ;  /* 0x0000068036087890 */ /* 0x000fe2000ff1e0ff */
[----:B------:R-:W-:Y:S01]  /*6bb0*/  UMOV UR43, UR36 ;  /* 0x00000024002b7c82 */ /* 0x000fe20008000000 */
[----:B------:R-:W-:Y:S02]  /*6bc0*/  UIADD3 UR5, UPT, UPT, UR41, 0x20, URZ ;  /* 0x0000002029057890 */ /* 0x000fe4000fffe0ff */
[----:B------:R-:W-:Y:S01]  /*6bd0*/  UIADD3.X UR9, UPT, UPT, URZ, UR55, URZ, UP0, !UPT ;  /* 0x00000037ff097290 */ /* 0x000fe200087fe4ff */
[----:B------:R-:W-:Y:S01]  /*6be0*/  UMOV UR6, UR42 ;  /* 0x0000002a00067c82 */ /* 0x000fe20008000000 */
[----:B------:R-:W-:Y:S06]  /*6bf0*/  UMOV UR7, UR36 ;  /* 0x0000002400077c82 */ /* 0x000fec0008000000 */
[----:B------:R-:W-:Y:S04]  /*6c00*/  UIADD3 UR10, UPT, UPT, UR48, UR10, URZ ;  /* 0x0000000a300a7290 */ /* 0x000fe8000fffe0ff */
[----:B------:R-:W-:Y:S02]  /*6c10*/  UIADD3 UR40, UPT, UPT, UR10, 0x200, URZ ;  /* 0x000002000a287890 */ /* 0x000fe4000fffe0ff */
[----:B------:R-:W-:Y:S07]  /*6c20*/  UIADD3 UR4, UPT, UPT, UR10, 0x1200, URZ ;  /* 0x000012000a047890 */ /* 0x000fee000fffe0ff */
[----:B------:R2:W-:Y:S02]  /*6c30*/  UTMASTG.3D [UR40], [UR8] ;  /* 0x00000028080073b5 */ /* 0x0005e40008010000 */
[----:B------:R2:W-:Y:S02]  /*6c40*/  UTMASTG.3D [UR4], [UR8] ;  /* 0x00000004080073b5 */ /* 0x0005e40008010000 */
[----:B--2---:R0:W-:Y:S02]  /*6c50*/  UTMACMDFLUSH ;  /* 0x00000000000079b7 */ /* 0x0041e40000000000 */
.L_x_113:
[----:B------:R-:W-:Y:S05]  /*6c60*/  BSYNC.RECONVERGENT B0 ;  /* 0x0000000000007941 */ /* 0x000fea0003800200 */
.L_x_112:
[----:B------:R-:W-:Y:S01]  /*6c70*/  UIADD3 UR40, UPT, UPT, UR56, 0x1, URZ ;  /* 0x0000000138287890 */ /* 0x000fe2000fffe0ff */
[----:B------:R-:W-:Y:S03]  /*6c80*/  BSSY.RECONVERGENT B0, `(.L_x_114) ;  /* 0x0000005000007945 */ /* 0x000fe60003800200 */
[----:B------:R-:W-:Y:S04]  /*6c90*/  UISETP.NE.AND UP0, UPT, UR40, 0x3, UPT ;  /* 0x000000032800788c */ /* 0x000fe8000bf05270 */
[----:B------:R-:W-:Y:S01]  /*6ca0*/  USEL UR43, UR40, URZ, UP0 ;  /* 0x000000ff282b7287 */ /* 0x000fe20008000000 */
[----:B------:R-:W-:Y:S11]  /*6cb0*/  @P0 BRA `(.L_x_115) ;  /* 0x0000000000040947 */ /* 0x000ff60003800000 */
[----:B------:R-:W-:Y:S04]  /*6cc0*/  DEPBAR.LE SB0, 0x1 ;  /* 0x000080400000791a */ /* 0x000fe80000000000 */
.L_x_115:
[----:B------:R-:W-:Y:S05]  /*6cd0*/  BSYNC.RECONVERGENT B0 ;  /* 0x0000000000007941 */ /* 0x000fea0003800200 */
.L_x_114:
[----:B------:R-:W-:Y:S01]  /*6ce0*/  BAR.SYNC.DEFER_BLOCKING 0x1, 0x80 ;  /* 0x0042000000007b1d */ /* 0x000fe20000010000 */
[----:B------:R-:W-:Y:S01]  /*6cf0*/  ISETP.NE.AND P1, PT, R80, RZ, PT ;  /* 0x000000ff5000720c */ /* 0x000fe20003f25270 */
[----:B------:R-:W-:Y:S01]  /*6d00*/  UISETP.NE.AND UP0, UPT, UR50, URZ, UPT ;  /* 0x000000ff3200728c */ /* 0x000fe2000bf05270 */
[----:B------:R-:W-:Y:S11]  /*6d10*/  LEA R2, R89, UR48, 0x3 ;  /* 0x0000003059027c11 */ /* 0x000ff6000f8e18ff */
[----:B------:R-:W-:Y:S01]  /*6d20*/  @P1 SHF.L.U32 R3, R91, 0x1f, RZ ;  /* 0x0000001f5b031819 */ /* 0x000fe200000006ff */
[----:B------:R-:W-:Y:S06]  /*6d30*/  BRA.U !UP0, `(.L_x_116) ;  /* 0x0000000108247547 */ /* 0x000fec000b800000 */
[----:B-1----:R-:W-:Y:S01]  /*6d40*/  IMAD.U32 R4, RZ, RZ, UR49 ;  /* 0x00000031ff047e24 */ /* 0x002fe2000f8e00ff */
[----:B------:R-:W-:Y:S01]  /*6d50*/  MOV R0, UR37 ;  /* 0x0000002500007c02 */ /* 0x000fe20008000f00 */
[----:B------:R-:W-:Y:S03]  /*6d60*/  UIADD3 UR49, UPT, UPT, UR49, 0x1, URZ ;  /* 0x0000000131317890 */ /* 0x000fe6000fffe0ff */
[----:B------:R-:W-:Y:S01]  /*6d70*/  @P1 LEA R4, R4, UR48, 0x3 ;  /* 0x0000003004041c11 */ /* 0x000fe2000f8e18ff */
[----:B------:R-:W-:Y:S04]  /*6d80*/  UISETP.NE.AND UP0, UPT, UR49, 0x3, UPT ;  /* 0x000000033100788c */ /* 0x000fe8000bf05270 */
[----:B------:R-:W-:Y:S01]  /*6d90*/  @P1 VIADD R4, R4, 0x58 ;  /* 0x0000005804041836 */ /* 0x000fe20000000000 */
[----:B------:R-:W-:Y:S04]  /*6da0*/  USEL UR49, UR49, URZ, UP0 ;  /* 0x000000ff31317287 */ /* 0x000fe80008000000 */
[----:B------:R-:W-:Y:S04]  /*6db0*/  @P1 PRMT R0, R0, 0x654, R4 ;  /* 0x0000065400001816 */ /* 0x000fe80000000004 */
[----:B------:R2:W-:Y:S04]  /*6dc0*/  @P1 SYNCS.ARRIVE.TRANS64.RED.A1T0 RZ, [R0+URZ], RZ ;  /* 0x000000ff00ff19a7 */ /* 0x0005e800081004ff */
.L_x_116:
[----:B------:R-:W4:Y:S01]  /*6dd0*/  @P1 SYNCS.PHASECHK.TRANS64.TRYWAIT P0, [R2+URZ+0x40], R3 ;  /* 0x00004003020015a7 */ /* 0x000f2200080011ff */
[----:B------:R-:W-:Y:S01]  /*6de0*/  BSSY B1, `(.L_x_117) ;  /* 0x0000015000017945 */ /* 0x000fe20003800000 */
[----:B----4-:R-:W-:Y:S03]  /*6df0*/  @P1 SEL R90, RZ, 0x1, !P0 ;  /* 0x00000001ff5a1807 */ /* 0x010fe60004000000 */
[----:B------:R-:W-:Y:S05]  /*6e00*/  @!P1 BRA `(.L_x_118) ;  /* 0x0000000000489947 */ /* 0x000fea0003800000 */
[----:B------:R-:W-:Y:S01]  /*6e10*/  ISETP.NE.AND P1, PT, R92, RZ, PT ;  /* 0x000000ff5c00720c */ /* 0x000fe20003f25270 */
[----:B------:R-:W-:Y:S01]  /*6e20*/  BSSY B0, `(.L_x_119) ;  /* 0x000000a000007945 */ /* 0x000fe20003800000 */
[----:B------:R-:W-:Y:S11]  /*6e30*/  ISETP.NE.AND P0, PT, R90, RZ, PT ;  /* 0x000000ff5a00720c */ /* 0x000ff60003f05270 */
[----:B------:R-:W-:Y:S04]  /*6e40*/  @P1 IMAD R89, R89, 0x2000, R75 ;  /* 0x0000200059591824 */ /* 0x000fe800078e024b */
[----:B-1----:R-:W-:Y:S01]  /*6e50*/  @P1 IMAD.IADD R4, R83, 0x1, R89 ;  /* 0x0000000153041824 */ /* 0x002fe200078e0259 */
[----:B------:R-:W-:Y:S03]  /*6e60*/  @P1 IADD3 R3, PT, PT, R82, R89, RZ ;  /* 0x0000005952031210 */ /* 0x000fe60007ffe0ff */
[----:B--2---:R-:W-:Y:S01]  /*6e70*/  @P1 IMAD.IADD R0, R74, 0x1, R4 ;  /* 0x000000014a001824 */ /* 0x004fe200078e0204 */
[----:B------:R-:W-:Y:S06]  /*6e80*/  @P0 BRA `(.L_x_120) ;  /* 0x00000000000c0947 */ /* 0x000fec0003800000 */
[----:B------:R-:W-:Y:S04]  /*6e90*/  SHF.L.U32 R91, R91, 0x1f, RZ ;  /* 0x0000001f5b5b7819 */ /* 0x000fe800000006ff */
[----:B------:R-:W1:Y:S02]  /*6ea0*/  SYNCS.PHASECHK.TRANS64.TRYWAIT P0, [R2+URZ+0x40], R91 ;  /* 0x0000405b020075a7 */ /* 0x000e6400080011ff */
[----:B-1----:R-:W-:Y:S05]  /*6eb0*/  @!P0 BRA `(.L_x_121) ;  /* 0x0000001400cc8947 */ /* 0x002fea0003800000 */
.L_x_120:
[----:B------:R-:W-:Y:S05]  /*6ec0*/  BSYNC B0 ;  /* 0x0000000000007941 */ /* 0x000fea0003800000 */
.L_x_119:
[----:B------:R-:W-:Y:S11]  /*6ed0*/  ISETP.NE.AND P0, PT, R92, RZ, PT ;  /* 0x000000ff5c00720c */ /* 0x000ff60003f05270 */
[----:B------:R-:W-:Y:S02]  /*6ee0*/  @!UPT UIADD3 URZ, UPT, UPT, URZ, URZ, URZ ;  /* 0x000000fffffff290 */ /* 0x000fe4000fffe0ff */
[----:B------:R4:W2:Y:S04]  /*6ef0*/  @P0 LDS.128 R52, [R89] ;  /* 0x0000000059340984 */ /* 0x0008a80000000c00 */
[----:B------:R4:W1:Y:S04]  /*6f00*/  @P0 LDS.128 R40, [R3+0x20] ;  /* 0x0000200003280984 */ /* 0x0008680000000c00 */
[----:B------:R4:W1:Y:S04]  /*6f10*/  @P0 LDS.128 R48, [R4+0x10] ;  /* 0x0000100004300984 */ /* 0x0008680000000c00 */
[----:B------:R4:W1:Y:S02]  /*6f20*/  @P0 LDS.128 R44, [R0+0x10] ;  /* 0x00001000002c0984 */ /* 0x0008640000000c00 */
.L_x_118:
[----:B------:R-:W-:Y:S05]  /*6f30*/  BSYNC B1 ;  /* 0x0000000000017941 */ /* 0x000fea0003800000 */
.L_x_117:
[----:B--2-4-:R-:W-:Y:S05]  /*6f40*/  VIADD R0, R34, 0x10 ;  /* 0x0000001022007836 */ /* 0x014fea0000000000 */
[----:B------:R-:W-:Y:S04]  /*6f50*/  SHF.R.U32.HI R0, RZ, 0x15, R0 ;  /* 0x00000015ff007819 */ /* 0x000fe80000011600 */
[----:B------:R-:W-:Y:S11]  /*6f60*/  LOP3.LUT P0, RZ, R0, 0x3, R68, 0x48, !PT ;  /* 0x0000000300ff7812 */ /* 0x000ff60007804844 */
[----:B------:R-:W-:Y:S02]  /*6f70*/  @!UPT UIADD3 URZ, UPT, UPT, URZ, URZ, URZ ;  /* 0x000000fffffff290 */ /* 0x000fe4000fffe0ff */
[----:B------:R-:W-:Y:S05]  /*6f80*/  @!P0 BRA `(.L_x_122) ;  /* 0x0000000000408947 */ /* 0x000fea0003800000 */
[----:B------:R-:W2:Y:S01]  /*6f90*/  LDCU.64 UR8, c[0x4][0x70] ;  /* 0x01000e00ff0877ac */ /* 0x000ea20008000a00 */
[----:B------:R-:W-:Y:S01]  /*6fa0*/  MOV R3, 0x0 ;  /* 0x0000000000037802 */ /* 0x000fe20000000f00 */
[----:B-1----:R-:W-:Y:S02]  /*6fb0*/  HFMA2 R12, -RZ, RZ, 0, 5.9604644775390625e-08 ;  /* 0x00000001ff0c7431 */ /* 0x002fe400000001ff */
[----:B------:R-:W-:Y:S02]  /*6fc0*/  IMAD.MOV.U32 R8, RZ, RZ, 0x192 ;  /* 0x00000192ff087424 */ /* 0x000fe400078e00ff */
[----:B------:R-:W-:Y:S01]  /*6fd0*/  IMAD.MOV.U32 R13, RZ, RZ, RZ ;  /* 0x000000ffff0d7224 */ /* 0x000fe200078e00ff */
[----:B------:R-:W1:Y:S01]  /*6fe0*/  LDCU.64 UR6, c[0x4][0x78] ;  /* 0x01000f00ff0677ac */ /* 0x000e620008000a00 */
[----:B------:R-:W4:Y:S01]  /*6ff0*/  LDC.64 R2, c[0x4][R3] ;  /* 0x0100000003027b82 */ /* 0x000f220000000a00 */
[----:B------:R-:W5:Y:S01]  /*7000*/  LDCU.64 UR4, c[0x4][0x10] ;  /* 0x01000200ff0477ac */ /* 0x000f620008000a00 */
[----:B--2---:R-:W-:Y:S01]  /*7010*/  MOV R5, UR9 ;  /* 0x0000000900057c02 */ /* 0x004fe20008000f00 */
[----:B------:R-:W-:Y:S01]  /*7020*/  IMAD.U32 R4, RZ, RZ, UR8 ;  /* 0x00000008ff047e24 */ /* 0x000fe2000f8e00ff */
[----:B-1----:R-:W-:Y:S01]  /*7030*/  MOV R7, UR7 ;  /* 0x0000000700077c02 */ /* 0x002fe20008000f00 */
[----:B------:R-:W-:Y:S01]  /*7040*/  IMAD.U32 R6, RZ, RZ, UR6 ;  /* 0x00000006ff067e24 */ /* 0x000fe2000f8e00ff */
[----:B-----5:R-:W-:Y:S01]  /*7050*/  MOV R11, UR5 ;  /* 0x00000005000b7c02 */ /* 0x020fe20008000f00 */
[----:B------:R-:W-:Y:S02]  /*7060*/  IMAD.U32 R10, RZ, RZ, UR4 ;  /* 0x00000004ff0a7e24 */ /* 0x000fe4000f8e00ff */
[----:B------:R-:W-:Y:S07]  /*7070*/  LEPC R20, `(.L_x_122) ;  /* 0x000000001014794e */ /* 0x000fee0000000000 */
[----:B---34-:R-:W-:Y:S05]  /*7080*/  CALL.ABS.NOINC R2 ;  /* 0x0000000002007343 */ /* 0x018fea0003c00000 */
.L_x_122:
[----:B------:R-:W-:Y:S01]  /*7090*/  ISETP.NE.AND P0, PT, R76, RZ, PT ;  /* 0x000000ff4c00720c */ /* 0x000fe20003f05270 */
[----:B------:R-:W-:Y:S05]  /*70a0*/  WARPSYNC.ALL ;  /* 0x0000000000007948 */ /* 0x000fea0003800000 */
[----:B------:R-:W-:Y:S01]  /*70b0*/  R2UR UR4, R34 ;  /* 0x00000000220472ca */ /* 0x000fe200000e0000 */
[----:B------:R-:W-:Y:S01]  /*70c0*/  USHF.L.U32 UR12, UR43, 0xd, URZ ;  /* 0x0000000d2b0c7899 */ /* 0x000fe200080006ff */
[----:B------:R-:W-:Y:S01]  /*70d0*/  LOP3.LUT R0, R52, 0xffffe000, RZ, 0xc0, !PT ;  /* 0xffffe00034007812 */ /* 0x000fe200078ec0ff */
[----:B------:R-:W-:Y:S01]  /*70e0*/  BSSY.RECONVERGENT B0, `(.L_x_123) ;  /* 0x0000063000007945 */ /* 0x000fe20003800200 */
[----:B-1----:R-:W-:Y:S02]  /*70f0*/  LOP3.LUT R2, R53, 0xffffe000, RZ, 0xc0, !PT ;  /* 0xffffe00035027812 */ /* 0x002fe400078ec0ff */
[----:B------:R-:W-:Y:S02]  /*7100*/  LOP3.LUT R3, R54, 0xffffe000, RZ, 0xc0, !PT ;  /* 0xffffe00036037812 */ /* 0x000fe400078ec0ff */
[----:B------:R-:W-:Y:S02]  /*7110*/  LOP3.LUT R20, R55, 0xffffe000, RZ, 0xc0, !PT ;  /* 0xffffe00037147812 */ /* 0x000fe400078ec0ff */
[----:B------:R-:W-:Y:S01]  /*7120*/  LOP3.LUT R21, R48, 0xffffe000, RZ, 0xc0, !PT ;  /* 0xffffe00030157812 */ /* 0x000fe200078ec0ff */
[----:B------:R-:W-:Y:S01]  /*7130*/  VIADD R48, R75, UR12 ;  /* 0x0000000c4b307c36 */ /* 0x000fe20008000000 */
[----:B------:R-:W-:Y:S01]  /*7140*/  LOP3.LUT R34, R49, 0xffffe000, RZ, 0xc0, !PT ;  /* 0xffffe00031227812 */ /* 0x000fe200078ec0ff */
[----:B------:R-:W1:Y:S01]  /*7150*/  LDTM.x16 R4, tmem[UR4+0x10] ;  /* 0x00001004000479ee */ /* 0x000e620008240000 */
[----:B------:R-:W-:Y:S01]  /*7160*/  LOP3.LUT R36, R50, 0xffffe000, RZ, 0xc0, !PT ;  /* 0xffffe00032247812 */ /* 0x000fe200078ec0ff */
[----:B------:R-:W-:Y:S01]  /*7170*/  NOP ;  /* 0x0000000000007918 */ /* 0x000fe20000000000 */
[----:B------:R-:W-:Y:S01]  /*7180*/  IADD3 R81, PT, PT, R81, 0xc0, RZ ;  /* 0x000000c051517810 */ /* 0x000fe20007ffe0ff */
[----:B------:R-:W-:Y:S01]  /*7190*/  IMAD.IADD R82, R82, 0x1, R48 ;  /* 0x0000000152527824 */ /* 0x000fe200078e0230 */
[----:B------:R-:W-:Y:S02]  /*71a0*/  LOP3.LUT R37, R51, 0xffffe000, RZ, 0xc0, !PT ;  /* 0xffffe00033257812 */ /* 0x000fe400078ec0ff */
[----:B------:R-:W-:Y:S02]  /*71b0*/  LOP3.LUT R81, R81, 0xfefffff8, RZ, 0xc0, !PT ;  /* 0xfefffff851517812 */ /* 0x000fe400078ec0ff */
[----:B------:R-:W-:Y:S02]  /*71c0*/  LOP3.LUT R38, R40, 0xffffe000, RZ, 0xc0, !PT ;  /* 0xffffe00028267812 */ /* 0x000fe400078ec0ff */
[----:B------:R-:W-:Y:S01]  /*71d0*/  LOP3.LUT R39, R41, 0xffffe000, RZ, 0xc0, !PT ;  /* 0xffffe00029277812 */ /* 0x000fe200078ec0ff */
[----:B-1----:R1:W-:Y:S01]  /*71e0*/  SYNCS.ARRIVE.TRANS64.RED.A1T0 RZ, [R81+URZ], RZ ;  /* 0x000000ff51ff79a7 */ /* 0x0023e200081004ff */
[----:B------:R-:W-:Y:S02]  /*71f0*/  LOP3.LUT R40, R42, 0xffffe000, RZ, 0xc0, !PT ;  /* 0xffffe0002a287812 */ /* 0x000fe400078ec0ff */
[----:B------:R-:W-:Y:S02]  /*7200*/  LOP3.LUT R41, R43, 0xffffe000, RZ, 0xc0, !PT ;  /* 0xffffe0002b297812 */ /* 0x000fe400078ec0ff */
[----:B------:R-:W-:Y:S02]  /*7210*/  IADD3 R83, PT, PT, R83, R48, RZ ;  /* 0x0000003053537210 */ /* 0x000fe40007ffe0ff */
[----:B------:R-:W-:Y:S02]  /*7220*/  LOP3.LUT R42, R44, 0xffffe000, RZ, 0xc0, !PT ;  /* 0xffffe0002c2a7812 */ /* 0x000fe400078ec0ff */
[----:B------:R-:W-:Y:S02]  /*7230*/  LOP3.LUT R43, R45, 0xffffe000, RZ, 0xc0, !PT ;  /* 0xffffe0002d2b7812 */ /* 0x000fe400078ec0ff */
[----:B------:R-:W-:Y:S01]  /*7240*/  LOP3.LUT R44, R46, 0xffffe000, RZ, 0xc0, !PT ;  /* 0xffffe0002e2c7812 */ /* 0x000fe200078ec0ff */
[C---:B------:R-:W-:Y:S01]  /*7250*/  FMUL R4, R33.reuse, R4 ;  /* 0x0000000421047220 */ /* 0x040fe20000400000 */
[C---:B------:R-:W-:Y:S01]  /*7260*/  FMUL R5, R33.reuse, R5 ;  /* 0x0000000521057220 */ /* 0x040fe20000400000 */
[C---:B------:R-:W-:Y:S01]  /*7270*/  FMUL R6, R33.reuse, R6 ;  /* 0x0000000621067220 */ /* 0x040fe20000400000 */
[----:B------:R-:W-:Y:S01]  /*7280*/  FMUL R7, R33, R7 ;  /* 0x0000000721077220 */ /* 0x000fe20000400000 */
[C---:B------:R-:W-:Y:S01]  /*7290*/  FFMA R4, R35.reuse, R0, R4 ;  /* 0x0000000023047223 */ /* 0x040fe20000000004 */
[C---:B------:R-:W-:Y:S01]  /*72a0*/  FFMA R5, R35.reuse, R2, R5 ;  /* 0x0000000223057223 */ /* 0x040fe20000000005 */
[C---:B------:R-:W-:Y:S01]  /*72b0*/  FFMA R6, R35.reuse, R3, R6 ;  /* 0x0000000323067223 */ /* 0x040fe20000000006 */
[----:B------:R-:W-:Y:S01]  /*72c0*/  FFMA R7, R35, R20, R7 ;  /* 0x0000001423077223 */ /* 0x000fe20000000007 */
[C---:B------:R-:W-:Y:S01]  /*72d0*/  FMUL R8, R33.reuse, R8 ;  /* 0x0000000821087220 */ /* 0x040fe20000400000 */
[C---:B------:R-:W-:Y:S01]  /*72e0*/  FMUL R9, R33.reuse, R9 ;  /* 0x0000000921097220 */ /* 0x040fe20000400000 */
[C---:B------:R-:W-:Y:S01]  /*72f0*/  FMUL R10, R33.reuse, R10 ;  /* 0x0000000a210a7220 */ /* 0x040fe20000400000 */
[----:B------:R-:W-:Y:S01]  /*7300*/  FMUL R11, R33, R11 ;  /* 0x0000000b210b7220 */ /* 0x000fe20000400000 */
[----:B------:R-:W-:Y:S01]  /*7310*/  F2FP.TF32.F32.PACK_B R4, R4 ;  /* 0x00000004ff04723e */ /* 0x000fe200024050ff */
[C---:B------:R-:W-:Y:S01]  /*7320*/  FFMA R8, R35.reuse, R21, R8 ;  /* 0x0000001523087223 */ /* 0x040fe20000000008 */
[----:B------:R-:W-:Y:S01]  /*7330*/  F2FP.TF32.F32.PACK_B R5, R5 ;  /* 0x00000005ff05723e */ /* 0x000fe200024050ff */
[C---:B------:R-:W-:Y:S01]  /*7340*/  FFMA R9, R35.reuse, R34, R9 ;  /* 0x0000002223097223 */ /* 0x040fe20000000009 */
[----:B------:R-:W-:Y:S01]  /*7350*/  F2FP.TF32.F32.PACK_B R6, R6 ;  /* 0x00000006ff06723e */ /* 0x000fe200024050ff */
[C---:B------:R-:W-:Y:S01]  /*7360*/  FFMA R10, R35.reuse, R36, R10 ;  /* 0x00000024230a7223 */ /* 0x040fe2000000000a */
[----:B------:R-:W-:Y:S01]  /*7370*/  F2FP.TF32.F32.PACK_B R7, R7 ;  /* 0x00000007ff07723e */ /* 0x000fe200024050ff */
[----:B------:R-:W-:Y:S01]  /*7380*/  FFMA R11, R35, R37, R11 ;  /* 0x00000025230b7223 */ /* 0x000fe2000000000b */
[C---:B------:R-:W-:Y:S01]  /*7390*/  FMUL R12, R33.reuse, R12 ;  /* 0x0000000c210c7220 */ /* 0x040fe20000400000 */
[----:B------:R-:W-:Y:S01]  /*73a0*/  F2FP.TF32.F32.PACK_B R8, R8 ;  /* 0x00000008ff08723e */ /* 0x000fe200024050ff */
[----:B------:R-:W-:Y:S01]  /*73b0*/  IMAD.IADD R0, R74, 0x1, R83 ;  /* 0x000000014a007824 */ /* 0x000fe200078e0253 */
[----:B------:R1:W-:Y:S01]  /*73c0*/  STS.128 [R75+UR12], R4 ;  /* 0x000000044b007988 */ /* 0x0003e20008000c0c */
        /* <DEDUP_REMOVED lines=9> */
[----:B------:R-:W-:Y:S01]  /*7460*/  FFMA R15, R35, R41, R15 ;  /* 0x00000029230f7223 */ /* 0x000fe2000000000f */
[C---:B------:R-:W-:Y:S01]  /*7470*/  FMUL R16, R33.reuse, R16 ;  /* 0x0000001021107220 */ /* 0x040fe20000400000 */
[----:B------:R-:W-:Y:S01]  /*7480*/  F2FP.TF32.F32.PACK_B R12, R12 ;  /* 0x0000000cff0c723e */ /* 0x000fe200024050ff */
[----:B------:R1:W-:Y:S01]  /*7490*/  STS.128 [R83+0x10], R8 ;  /* 0x0000100853007388 */ /* 0x0003e20000000c00 */
[----:B------:R-:W-:Y:S01]  /*74a0*/  FMUL R17, R33, R17 ;  /* 0x0000001121117220 */ /* 0x000fe20000400000 */
[----:B------:R-:W-:Y:S01]  /*74b0*/  LOP3.LUT R45, R47, 0xffffe000, RZ, 0xc0, !PT ;  /* 0xffffe0002f2d7812 */ /* 0x000fe200078ec0ff */
        /* <DEDUP_REMOVED lines=9> */
[----:B------:R-:W-:Y:S02]  /*7550*/  F2FP.TF32.F32.PACK_B R16, R16 ;  /* 0x00000010ff10723e */ /* 0x000fe400024050ff */
[----:B------:R1:W-:Y:S01]  /*7560*/  STS.128 [R82+0x20], R12 ;  /* 0x0000200c52007388 */ /* 0x0003e20000000c00 */
[----:B------:R-:W-:Y:S02]  /*7570*/  F2FP.TF32.F32.PACK_B R17, R17 ;  /* 0x00000011ff11723e */ /* 0x000fe400024050ff */
        /* <DEDUP_REMOVED lines=11> */
[----:B------:R-:W-:Y:S02]  /*7630*/  UIADD3 UR14, UP0, UPT, UR54, 0x680, URZ ;  /* 0x00000680360e7890 */ /* 0x000fe4000ff1e0ff */
[----:B------:R-:W-:Y:S02]  /*7640*/  UIADD3 UR4, UPT, UPT, UR48, UR12, URZ ;  /* 0x0000000c30047290 */ /* 0x000fe4000fffe0ff */
[----:B------:R-:W-:Y:S02]  /*7650*/  UIADD3 UR9, UPT, UPT, UR41, 0x10, URZ ;  /* 0x0000001029097890 */ /* 0x000fe4000fffe0ff */
[----:B------:R-:W-:Y:S02]  /*7660*/  UIADD3 UR8, UPT, UPT, UR4, 0x200, URZ ;  /* 0x0000020004087890 */ /* 0x000fe4000fffe0ff */
[----:B------:R-:W-:Y:S01]  /*7670*/  UIADD3.X UR15, UPT, UPT, URZ, UR55, URZ, UP0, !UPT ;  /* 0x00000037ff0f7290 */ /* 0x000fe200087fe4ff */
[----:B------:R-:W-:Y:S01]  /*7680*/  UMOV UR10, UR42 ;  /* 0x0000002a000a7c82 */ /* 0x000fe20008000000 */
[----:B------:R-:W-:Y:S01]  /*7690*/  UMOV UR11, UR36 ;  /* 0x00000024000b7c82 */ /* 0x000fe20008000000 */
[----:B------:R-:W-:Y:S02]  /*76a0*/  UIADD3 UR5, UPT, UPT, UR41, 0x30, URZ ;  /* 0x0000003029057890 */ /* 0x000fe4000fffe0ff */
[----:B------:R-:W-:Y:S01]  /*76b0*/  UIADD3 UR4, UPT, UPT, UR4, 0x1200, URZ ;  /* 0x0000120004047890 */ /* 0x000fe2000fffe0ff */
[----:B------:R-:W-:Y:S03]  /*76c0*/  UMOV UR6, UR42 ;  /* 0x0000002a00067c82 */ /* 0x000fe60008000000 */
[----:B------:R2:W-:Y:S01]  /*76d0*/  UTMASTG.3D [UR8], [UR14] ;  /* 0x000000080e0073b5 */ /* 0x0005e20008010000 */
[----:B------:R-:W-:Y:S04]  /*76e0*/  UMOV UR7, UR36 ;  /* 0x0000002400077c82 */ /* 0x000fe80008000000 */
[----:B------:R2:W-:Y:S02]  /*76f0*/  UTMASTG.3D [UR4], [UR14] ;  /* 0x000000040e0073b5 */ /* 0x0005e40008010000 */
[----:B--2---:R0:W-:Y:S02]  /*7700*/  UTMACMDFLUSH ;  /* 0x00000000000079b7 */ /* 0x0041e40000000000 */
.L_x_124:
[----:B------:R-:W-:Y:S05]  /*7710*/  BSYNC.RECONVERGENT B0 ;  /* 0x0000000000007941 */ /* 0x000fea0003800200 */
.L_x_123:
[----:B------:R-:W-:Y:S01]  /*7720*/  UIADD3 UR43, UPT, UPT, UR43, 0x1, URZ ;  /* 0x000000012b2b7890 */ /* 0x000fe2000fffe0ff */
[----:B------:R-:W-:Y:S03]  /*7730*/  BSSY.RECONVERGENT B0, `(.L_x_125) ;  /* 0x0000008000007945 */ /* 0x000fe60003800200 */
[----:B------:R-:W-:Y:S04]  /*7740*/  UISETP.NE.AND UP0, UPT, UR43, 0x3, UPT ;  /* 0x000000032b00788c */ /* 0x000fe8000bf05270 */
[----:B------:R-:W-:Y:S02]  /*7750*/  UISETP.EQ.XOR UP1, UPT, UR40, 0x3, !UP0 ;  /* 0x000000032800788c */ /* 0x000fe4000c722a70 */
[----:B------:R-:W-:Y:S02]  /*7760*/  USEL UR56, UR43, URZ, UP0 ;  /* 0x000000ff2b387287 */ /* 0x000fe40008000000 */
[----:B------:R-:W-:Y:S04]  /*7770*/  USEL UR4, URZ, 0x1, !UP1 ;  /* 0x00000001ff047887 */ /* 0x000fe8000c800000 */
[----:B------:R-:W-:Y:S01]  /*7780*/  ULOP3.LUT UR51, UR51, UR4, URZ, 0x3c, !UPT ;  /* 0x0000000433337292 */ /* 0x000fe2000f8e3cff */
[----:B------:R-:W-:Y:S11]  /*7790*/  @P0 BRA `(.L_x_126) ;  /* 0x0000000000040947 */ /* 0x000ff60003800000 */
[----:B------:R-:W-:Y:S04]  /*77a0*/  DEPBAR.LE SB0, 0x1 ;  /* 0x000080400000791a */ /* 0x000fe80000000000 */
.L_x_126:
[----:B------:R-:W-:Y:S05]  /*77b0*/  BSYNC.RECONVERGENT B0 ;  /* 0x0000000000007941 */ /* 0x000fea0003800200 */
.L_x_125:
[----:B------:R-:W-:Y:S01]  /*77c0*/  BAR.SYNC.DEFER_BLOCKING 0x1, 0x80 ;  /* 0x0042000000007b1d */ /* 0x000fe20000010000 */
[----:B------:R-:W-:Y:S01]  /*77d0*/  UISETP.NE.AND UP0, UPT, UR50, -0x2, UPT ;  /* 0xfffffffe3200788c */ /* 0x000fe2000bf05270 */
[----:B------:R-:W-:Y:S08]  /*77e0*/  IADD3 R31, PT, PT, R31, 0x1, RZ ;  /* 0x000000011f1f7810 */ /* 0x000ff00007ffe0ff */
[----:B------:R-:W-:Y:S05]  /*77f0*/  BRA.U !UP0, `(.L_x_127) ;  /* 0x0000000108287547 */ /* 0x000fea000b800000 */
[----:B------:R-:W-:Y:S01]  /*7800*/  ISETP.NE.AND P0, PT, R80, RZ, PT ;  /* 0x000000ff5000720c */ /* 0x000fe20003f05270 */
[----:B------:R-:W-:Y:S01]  /*7810*/  IMAD.U32 R2, RZ, RZ, UR49 ;  /* 0x00000031ff027e24 */ /* 0x000fe2000f8e00ff */
[----:B------:R-:W-:Y:S01]  /*7820*/  UIADD3 UR49, UPT, UPT, UR49, 0x1, URZ ;  /* 0x0000000131317890 */ /* 0x000fe2000fffe0ff */
[----:B-1----:R-:W-:Y:S03]  /*7830*/  IMAD.U32 R0, RZ, RZ, UR37 ;  /* 0x00000025ff007e24 */ /* 0x002fe6000f8e00ff */
[----:B------:R-:W-:Y:S04]  /*7840*/  UISETP.NE.AND UP0, UPT, UR49, 0x3, UPT ;  /* 0x000000033100788c */ /* 0x000fe8000bf05270 */
[----:B------:R-:W-:Y:S03]  /*7850*/  USEL UR49, UR49, URZ, UP0 ;  /* 0x000000ff31317287 */ /* 0x000fe60008000000 */
[----:B------:R-:W-:Y:S05]  /*7860*/  @P0 LEA R2, R2, UR48, 0x3 ;  /* 0x0000003002020c11 */ /* 0x000fea000f8e18ff */
[----:B------:R-:W-:Y:S05]  /*7870*/  @P0 VIADD R2, R2, 0x58 ;  /* 0x0000005802020836 */ /* 0x000fea0000000000 */
[----:B------:R-:W-:Y:S04]  /*7880*/  @P0 PRMT R0, R0, 0x654, R2 ;  /* 0x0000065400000816 */ /* 0x000fe80000000002 */
[----:B------:R2:W-:Y:S03]  /*7890*/  @P0 SYNCS.ARRIVE.TRANS64.RED.A1T0 RZ, [R0+URZ], RZ ;  /* 0x000000ff00ff09a7 */ /* 0x0005e600081004ff */
.L_x_127:
[----:B------:R-:W-:Y:S01]  /*78a0*/  ISETP.NE.AND P2, PT, R77, RZ, PT ;  /* 0x000000ff4d00720c */ /* 0x000fe20003f45270 */
[----:B------:R-:W-:Y:S01]  /*78b0*/  UIADD3 UR50, UPT, UPT, UR50, 0x2, URZ ;  /* 0x0000000232327890 */ /* 0x000fe2000fffe0ff */
[----:B------:R-:W-:Y:S01]  /*78c0*/  ISETP.NE.AND P0, PT, R79, 0x2, PT ;  /* 0x000000024f00780c */ /* 0x000fe20003f05270 */
[----:B-1----:R-:W-:Y:S01]  /*78d0*/  IMAD.IADD R15, R29, 0x1, R62 ;  /* 0x000000011d0f7824 */ /* 0x002fe200078e023e */
[----:B------:R-:W-:Y:S01]  /*78e0*/  ISETP.NE.AND P1, PT, R31, 0x4, PT ;  /* 0x000000041f00780c */ /* 0x000fe20003f25270 */
[----:B------:R-:W-:Y:S01]  /*78f0*/  IMAD.IADD R14, R30, 0x1, R63 ;  /* 0x000000011e0e7824 */ /* 0x000fe200078e023f */
[----:B------:R-:W-:Y:S02]  /*7900*/  SEL R2, RZ, 0x1, P0 ;  /* 0x00000001ff027807 */ /* 0x000fe40000000000 */
[----:B--2---:R-:W-:Y:S02]  /*7910*/  SEL R0, RZ, 0x1, P1 ;  /* 0x00000001ff007807 */ /* 0x004fe40000800000 */
[----:B------:R-:W-:Y:S02]  /*7920*/  LOP3.LUT R72, R72, R2, RZ, 0x3c, !PT ;  /* 0x0000000248487212 */ /* 0x000fe400078e3cff */
[----:B------:R-:W-:Y:S02]  /*7930*/  LOP3.LUT R73, R73, R0, RZ, 0x3c, !PT ;  /* 0x0000000049497212 */ /* 0x000fe400078e3cff */
[----:B------:R-:W-:Y:S02]  /*7940*/  @P2 R2UR UR36, R71 ;  /* 0x00000000472422ca */ /* 0x000fe400000e0000 */
[----:B------:R-:W-:Y:S02]  /*7950*/  SEL R79, R79, RZ, P0 ;  /* 0x000000ff4f4f7207 */ /* 0x000fe40000000000 */
[----:B------:R-:W-:Y:S01]  /*7960*/  SEL R31, R31, RZ, P1 ;  /* 0x000000ff1f1f7207 */ /* 0x000fe20000800000 */
[----:B------:R-:W-:Y:S10]  /*7970*/  @P2 BRA `(.L_x_128) ;  /* 0xffffffdc00582947 */ /* 0x000ff4000383ffff */
[----:B------:R-:W-:-:S09]  /*7980*/  UISETP.NE.AND UP0, UPT, UR53, URZ, UPT ;  /* 0x000000ff3500728c */ /* 0x000fd2000bf05270 */
[----:B------:R-:W-:Y:S05]  /*7990*/  BRA.U !UP0, `(.L_x_129) ;  /* 0x0000000108487547 */ /* 0x000fea000b800000 */
[----:B------:R-:W1:Y:S02]  /*79a0*/  LDCU.64 UR4, c[0x0][0x890] ;  /* 0x00011200ff0477ac */ /* 0x000e640008000a00 */
[----:B-1----:R-:W-:-:S04]  /*79b0*/  UISETP.NE.U32.AND UP0, UPT, UR4, URZ, UPT ;  /* 0x000000ff0400728c */ /* 0x002fc8000bf05070 */
[----:B------:R-:W-:-:S09]  /*79c0*/  UISETP.NE.AND.EX UP0, UPT, UR5, URZ, UPT, UP0 ;  /* 0x000000ff0500728c */ /* 0x000fd2000bf05300 */
[----:B------:R-:W-:Y:S05]  /*79d0*/  BRA.U UP0, `(.L_x_130) ;  /* 0x00000001000c7547 */ /* 0x000fea000b800000 */
[----:B------:R-:W-:-:S13]  /*79e0*/  FSETP.NEU.AND P0, PT, R35, RZ, PT ;  /* 0x000000ff2300720b */ /* 0x000fda0003f0d000 */
[----:B------:R-:W-:Y:S05]  /*79f0*/  @!P0 EXIT ;  /* 0x000000000000894d */ /* 0x000fea0003800000 */
[----:B------:R-:W-:Y:S05]  /*7a00*/  BRA `(.L_x_129) ;  /* 0x00000000002c7947 */ /* 0x000fea0003800000 */
.L_x_130:
[----:B------:R-:W-:Y:S01]  /*7a10*/  ISETP.NE.AND P0, PT, R78, RZ, PT ;  /* 0x000000ff4e00720c */ /* 0x000fe20003f05270 */
[----:B------:R-:W-:-:S12]  /*7a20*/  BSSY.RECONVERGENT B0, `(.L_x_129) ;  /* 0x0000009000007945 */ /* 0x000fd80003800200 */
[----:B------:R-:W-:Y:S05]  /*7a30*/  @P0 BRA `(.L_x_131) ;  /* 0x0000000000140947 */ /* 0x000fea0003800000 */
[----:B------:R-:W1:Y:S02]  /*7a40*/  LDCU.64 UR4, c[0x0][0x888] ;  /* 0x00011100ff0477ac */ /* 0x000e640008000a00 */
[----:B-1----:R-:W-:-:S04]  /*7a50*/  ISETP.NE.U32.AND P0, PT, RZ, UR4, PT ;  /* 0x00000004ff007c0c */ /* 0x002fc8000bf05070 */
[----:B------:R-:W-:-:S13]  /*7a60*/  ISETP.NE.AND.EX P0, PT, RZ, UR5, PT, P0 ;  /* 0x00000005ff007c0c */ /* 0x000fda000bf05300 */
[----:B------:R-:W-:Y:S05]  /*7a70*/  @!P0 EXIT ;  /* 0x000000000000894d */ /* 0x000fea0003800000 */
[----:B------:R-:W-:Y:S05]  /*7a80*/  BRA `(.L_x_132) ;  /* 0x0000000000087947 */ /* 0x000fea0003800000 */
.L_x_131:
[----:B------:R-:W-:-:S13]  /*7a90*/  FSETP.NEU.AND P0, PT, R35, RZ, PT ;  /* 0x000000ff2300720b */ /* 0x000fda0003f0d000 */
[----:B------:R-:W-:Y:S05]  /*7aa0*/  @!P0 EXIT ;  /* 0x000000000000894d */ /* 0x000fea0003800000 */
.L_x_132:
[----:B------:R-:W-:Y:S05]  /*7ab0*/  BSYNC.RECONVERGENT B0 ;  /* 0x0000000000007941 */ /* 0x000fea0003800200 */
.L_x_129:
[----:B------:R-:W-:Y:S01]  /*7ac0*/  ULEA UR4, UR49, UR48, 0x3 ;  /* 0x0000003031047291 */ /* 0x000fe2000f8e18ff */
[----:B------:R-:W-:-:S04]  /*7ad0*/  DEPBAR.LE SB0, 0x0 ;  /* 0x000080000000791a */ /* 0x000fc80000000000 */
[----:B------:R-:W-:-:S04]  /*7ae0*/  UIADD3 UR4, UPT, UPT, UR4, 0x58, URZ ;  /* 0x0000005804047890 */ /* 0x000fc8000fffe0ff */
[----:B------:R-:W-:-:S09]  /*7af0*/  UPRMT UR4, UR37, 0x654, UR4 ;  /* 0x0000065425047896 */ /* 0x000fd20008000004 */
[----:B------:R-:W-:Y:S01]  /*7b00*/  SYNCS.ARRIVE.TRANS64.RED.A1T0 RZ, [UR4], RZ ;  /* 0x000000ffffff79a7 */ /* 0x000fe20008100404 */
[----:B------:R-:W-:Y:S05]  /*7b10*/  EXIT ;  /* 0x000000000000794d */ /* 0x000fea0003800000 */
.L_x_24:
[----:B--2---:R2:W4:Y:S02]  /*7b20*/  SYNCS.PHASECHK.TRANS64.TRYWAIT P0, [R2+URZ+0xf0], R3 ;  /* 0x0000f003020075a7 */ /* 0x00452400080011ff */
[----:B----4-:R-:W-:Y:S05]  /*7b30*/  @!P0 NANOSLEEP.SYNCS 0x989680 ;  /* 0x009896800000895d */ /* 0x010fea0003900000 */
[----:B------:R-:W4:Y:S02]  /*7b40*/  @!P0 SYNCS.PHASECHK.TRANS64 P0, [R2+URZ+0xf0], R3 ;  /* 0x0000f003020085a7 */ /* 0x000f2400080010ff */
[----:B----4-:R-:W-:Y:S05]  /*7b50*/  @!P0 BRA `(.L_x_24) ;  /* 0xfffffffc00f08947 */ /* 0x010fea000383ffff */
[----:B------:R-:W-:Y:S05]  /*7b60*/  BRA `(.L_x_133) ;  /* 0xffffff9c00207947 */ /* 0x000fea000383ffff */
.L_x_27:
[----:B------:R-:W-:-:S07]  /*7b70*/  MOV R2, UR33 ;  /* 0x0000002100027c02 */ /* 0x000fce0008000f00 */
.L_x_134:
[----:B-1----:R1:W2:Y:S02]  /*7b80*/  SYNCS.PHASECHK.TRANS64.TRYWAIT P0, [R2+URZ+0x20], R4 ;  /* 0x00002004020075a7 */ /* 0x0022a400080011ff */
[----:B--2---:R-:W-:Y:S05]  /*7b90*/  @!P0 NANOSLEEP.SYNCS 0x989680 ;  /* 0x009896800000895d */ /* 0x004fea0003900000 */
[----:B------:R-:W2:Y:S02]  /*7ba0*/  @!P0 SYNCS.PHASECHK.TRANS64 P0, [R2+URZ+0x20], R4 ;  /* 0x00002004020085a7 */ /* 0x000ea400080010ff */
[----:B--2---:R-:W-:Y:S05]  /*7bb0*/  @!P0 BRA `(.L_x_134) ;  /* 0xfffffffc00f08947 */ /* 0x004fea000383ffff */
[----:B------:R-:W-:Y:S05]  /*7bc0*/  BRA `(.L_x_26) ;  /* 0xffffff9c00887947 */ /* 0x000fea000383ffff */
.L_x_34:
[----:B-1----:R-:W-:-:S07]  /*7bd0*/  MOV R2, UR33 ;  /* 0x0000002100027c02 */ /* 0x002fce0008000f00 */
.L_x_135:
[----:B-1----:R1:W2:Y:S02]  /*7be0*/  SYNCS.PHASECHK.TRANS64.TRYWAIT P0, [R2+URZ+0x20], R4 ;  /* 0x00002004020075a7 */ /* 0x0022a400080011ff */
[----:B--2---:R-:W-:Y:S05]  /*7bf0*/  @!P0 NANOSLEEP.SYNCS 0x989680 ;  /* 0x009896800000895d */ /* 0x004fea0003900000 */
[----:B------:R-:W2:Y:S02]  /*7c00*/  @!P0 SYNCS.PHASECHK.TRANS64 P0, [R2+URZ+0x20], R4 ;  /* 0x00002004020085a7 */ /* 0x000ea400080010ff */
[----:B--2---:R-:W-:Y:S05]  /*7c10*/  @!P0 BRA `(.L_x_135) ;  /* 0xfffffffc00f08947 */ /* 0x004fea000383ffff */
[----:B------:R-:W-:Y:S05]  /*7c20*/  BRA `(.L_x_33) ;  /* 0xffffffa000747947 */ /* 0x000fea000383ffff */
.L_x_39:
[----:B-1----:R1:W2:Y:S02]  /*7c30*/  SYNCS.PHASECHK.TRANS64.TRYWAIT P0, [R2+URZ+0x80], R3 ;  /* 0x00008003020075a7 */ /* 0x0022a400080011ff */
[----:B--2---:R-:W-:Y:S05]  /*7c40*/  @!P0 NANOSLEEP.SYNCS 0x989680 ;  /* 0x009896800000895d */ /* 0x004fea0003900000 */
[----:B------:R-:W2:Y:S02]  /*7c50*/  @!P0 SYNCS.PHASECHK.TRANS64 P0, [R2+URZ+0x80], R3 ;  /* 0x00008003020085a7 */ /* 0x000ea400080010ff */
[----:B--2---:R-:W-:Y:S05]  /*7c60*/  @!P0 BRA `(.L_x_39) ;  /* 0xfffffffc00f08947 */ /* 0x004fea000383ffff */
[----:B------:R-:W-:Y:S05]  /*7c70*/  BRA `(.L_x_136) ;  /* 0xffffffa400407947 */ /* 0x000fea000383ffff */
.L_x_43:
[----:B---3--:R-:W-:-:S07]  /*7c80*/  MOV R0, UR5 ;  /* 0x0000000500007c02 */ /* 0x008fce0008000f00 */
.L_x_137:
[----:B-1----:R1:W2:Y:S02]  /*7c90*/  SYNCS.PHASECHK.TRANS64.TRYWAIT P0, [R0+URZ], R2 ;  /* 0x00000002000075a7 */ /* 0x0022a400080011ff */
[----:B--2---:R-:W-:Y:S05]  /*7ca0*/  @!P0 NANOSLEEP.SYNCS 0x989680 ;  /* 0x009896800000895d */ /* 0x004fea0003900000 */
[----:B------:R-:W2:Y:S02]  /*7cb0*/  @!P0 SYNCS.PHASECHK.TRANS64 P0, [R0+URZ], R2 ;  /* 0x00000002000085a7 */ /* 0x000ea400080010ff */
[----:B--2---:R-:W-:Y:S05]  /*7cc0*/  @!P0 BRA `(.L_x_137) ;  /* 0xfffffffc00f08947 */ /* 0x004fea000383ffff */
[----:B------:R-:W-:Y:S05]  /*7cd0*/  BRA `(.L_x_138) ;  /* 0xffffffa800b07947 */ /* 0x000fea000383ffff */
.L_x_44:
[----:B---3--:R-:W-:-:S07]  /*7ce0*/  MOV R0, UR5 ;  /* 0x0000000500007c02 */ /* 0x008fce0008000f00 */
.L_x_139:
[----:B-1----:R1:W2:Y:S02]  /*7cf0*/  SYNCS.PHASECHK.TRANS64.TRYWAIT P0, [R0+URZ], R3 ;  /* 0x00000003000075a7 */ /* 0x0022a400080011ff */
[----:B--2---:R-:W-:Y:S05]  /*7d00*/  @!P0 NANOSLEEP.SYNCS 0x989680 ;  /* 0x009896800000895d */ /* 0x004fea0003900000 */
[----:B------:R-:W2:Y:S02]  /*7d10*/  @!P0 SYNCS.PHASECHK.TRANS64 P0, [R0+URZ], R3 ;  /* 0x00000003000085a7 */ /* 0x000ea400080010ff */
[----:B--2---:R-:W-:Y:S05]  /*7d20*/  @!P0 BRA `(.L_x_139) ;  /* 0xfffffffc00f08947 */ /* 0x004fea000383ffff */
[----:B------:R-:W-:Y:S05]  /*7d30*/  BRA `(.L_x_140) ;  /* 0xffffffa800bc7947 */ /* 0x000fea000383ffff */
.L_x_45:
[----:B---3--:R-:W-:-:S07]  /*7d40*/  MOV R0, UR5 ;  /* 0x0000000500007c02 */ /* 0x008fce0008000f00 */
.L_x_141:
[----:B-1----:R1:W2:Y:S02]  /*7d50*/  SYNCS.PHASECHK.TRANS64.TRYWAIT P0, [R0+URZ], R3 ;  /* 0x00000003000075a7 */ /* 0x0022a400080011ff */
[----:B--2---:R-:W-:Y:S05]  /*7d60*/  @!P0 NANOSLEEP.SYNCS 0x989680 ;  /* 0x009896800000895d */ /* 0x004fea0003900000 */
[----:B------:R-:W2:Y:S02]  /*7d70*/  @!P0 SYNCS.PHASECHK.TRANS64 P0, [R0+URZ], R3 ;  /* 0x00000003000085a7 */ /* 0x000ea400080010ff */
[----:B--2---:R-:W-:Y:S05]  /*7d80*/  @!P0 BRA `(.L_x_141) ;  /* 0xfffffffc00f08947 */ /* 0x004fea000383ffff */
[----:B------:R-:W-:Y:S05]  /*7d90*/  BRA `(.L_x_142) ;  /* 0xffffffa800c87947 */ /* 0x000fea000383ffff */
.L_x_48:
[----:B-1----:R1:W2:Y:S02]  /*7da0*/  SYNCS.PHASECHK.TRANS64.TRYWAIT P0, [R0+URZ+0xe0], R4 ;  /* 0x0000e004000075a7 */ /* 0x0022a400080011ff */
[----:B--2---:R-:W-:Y:S05]  /*7db0*/  @!P0 NANOSLEEP.SYNCS 0x989680 ;  /* 0x009896800000895d */ /* 0x004fea0003900000 */
[----:B------:R-:W2:Y:S02]  /*7dc0*/  @!P0 SYNCS.PHASECHK.TRANS64 P0, [R0+URZ+0xe0], R4 ;  /* 0x0000e004000085a7 */ /* 0x000ea400080010ff */
[----:B--2---:R-:W-:Y:S05]  /*7dd0*/  @!P0 BRA `(.L_x_48) ;  /* 0xfffffffc00f08947 */ /* 0x004fea000383ffff */
[----:B------:R-:W-:Y:S05]  /*7de0*/  BRA `(.L_x_143) ;  /* 0xffffffac00287947 */ /* 0x000fea000383ffff */
.L_x_49:
[----:B------:R-:W-:-:S07]  /*7df0*/  MOV R0, UR5 ;  /* 0x0000000500007c02 */ /* 0x000fce0008000f00 */
.L_x_144:
[----:B-1----:R1:W2:Y:S02]  /*7e00*/  SYNCS.PHASECHK.TRANS64.TRYWAIT P0, [R0+URZ+0x90], R5 ;  /* 0x00009005000075a7 */ /* 0x0022a400080011ff */
[----:B--2---:R-:W-:Y:S05]  /*7e10*/  @!P0 NANOSLEEP.SYNCS 0x989680 ;  /* 0x009896800000895d */ /* 0x004fea0003900000 */
[----:B------:R-:W2:Y:S02]  /*7e20*/  @!P0 SYNCS.PHASECHK.TRANS64 P0, [R0+URZ+0x90], R5 ;  /* 0x00009005000085a7 */ /* 0x000ea400080010ff */
[----:B--2---:R-:W-:Y:S05]  /*7e30*/  @!P0 BRA `(.L_x_144) ;  /* 0xfffffffc00f08947 */ /* 0x004fea000383ffff */
[----:B------:R-:W-:Y:S05]  /*7e40*/  BRA `(.L_x_145) ;  /* 0xffffffac00387947 */ /* 0x000fea000383ffff */
.L_x_50:
[----:B-1----:R1:W2:Y:S02]  /*7e50*/  SYNCS.PHASECHK.TRANS64.TRYWAIT P1, [R0+URZ+0x80], R4 ;  /* 0x00008004000075a7 */ /* 0x0022a400080211ff */
[----:B--2---:R-:W-:Y:S05]  /*7e60*/  @!P1 NANOSLEEP.SYNCS 0x989680 ;  /* 0x009896800000995d */ /* 0x004fea0003900000 */
[----:B------:R-:W2:Y:S02]  /*7e70*/  @!P1 SYNCS.PHASECHK.TRANS64 P1, [R0+URZ+0x80], R4 ;  /* 0x00008004000095a7 */ /* 0x000ea400080210ff */
[----:B--2---:R-:W-:Y:S05]  /*7e80*/  @!P1 BRA `(.L_x_50) ;  /* 0xfffffffc00f09947 */ /* 0x004fea000383ffff */
[----:B------:R-:W-:Y:S05]  /*7e90*/  BRA `(.L_x_146) ;  /* 0xffffffac00687947 */ /* 0x000fea000383ffff */
.L_x_53:
[----:B------:R-:W-:-:S07]  /*7ea0*/  MOV R0, UR5 ;  /* 0x0000000500007c02 */ /* 0x000fce0008000f00 */
.L_x_147:
[----:B-1----:R1:W2:Y:S02]  /*7eb0*/  SYNCS.PHASECHK.TRANS64.TRYWAIT P0, [R0+URZ+0x90], R2 ;  /* 0x00009002000075a7 */ /* 0x0022a400080011ff */
[----:B--2---:R-:W-:Y:S05]  /*7ec0*/  @!P0 NANOSLEEP.SYNCS 0x989680 ;  /* 0x009896800000895d */ /* 0x004fea0003900000 */
[----:B------:R-:W2:Y:S02]  /*7ed0*/  @!P0 SYNCS.PHASECHK.TRANS64 P0, [R0+URZ+0x90], R2 ;  /* 0x00009002000085a7 */ /* 0x000ea400080010ff */
[----:B--2---:R-:W-:Y:S05]  /*7ee0*/  @!P0 BRA `(.L_x_147) ;  /* 0xfffffffc00f08947 */ /* 0x004fea000383ffff */
[----:B------:R-:W-:Y:S05]  /*7ef0*/  BRA `(.L_x_52) ;  /* 0xffffffac00bc7947 */ /* 0x000fea000383ffff */
.L_x_62:
[----:B-1----:R-:W-:-:S04]  /*7f00*/  MOV R4, UR6 ;  /* 0x0000000600047c02 */ /* 0x002fc80008000f00 */
[----:B------:R1:W2:Y:S03]  /*7f10*/  SYNCS.PHASECHK.TRANS64.TRYWAIT P0, [R4+URZ+0x8], R5 ;  /* 0x00000805040075a7 */ /* 0x0002a600080011ff */
[----:B--2---:R-:W-:Y:S05]  /*7f20*/  @!P0 NANOSLEEP.SYNCS 0x989680 ;  /* 0x009896800000895d */ /* 0x004fea0003900000 */
[----:B------:R-:W2:Y:S02]  /*7f30*/  @!P0 SYNCS.PHASECHK.TRANS64 P0, [R4+URZ+0x8], R5 ;  /* 0x00000805040085a7 */ /* 0x000ea400080010ff */
[----:B--2---:R-:W-:Y:S05]  /*7f40*/  @!P0 BRA `(.L_x_62) ;  /* 0xfffffffc00ec8947 */ /* 0x004fea000383ffff */
[----:B------:R-:W-:Y:S05]  /*7f50*/  BRA `(.L_x_61) ;  /* 0xffffffb000707947 */ /* 0x000fea000383ffff */
.L_x_64:
[----:B------:R-:W-:Y:S01]  /*7f60*/  BSSY B0, `(.L_x_148) ;  /* 0x0000006000007945 */ /* 0x000fe20003800000 */
[----:B------:R-:W-:-:S07]  /*7f70*/  MOV R15, 0xffffffff ;  /* 0xffffffff000f7802 */ /* 0x000fce0000000f00 */
[----:B-1---5:R-:W-:Y:S05]  /*7f80*/  WARPSYNC.COLLECTIVE R15, `(.L_x_149) ;  /* 0x000000000f0c7348 */ /* 0x022fea0003c00000 */
[----:B------:R-:W-:Y:S02]  /*7f90*/  ELECT P6, UR79, PT ;  /* 0x00000000004f782f */ /* 0x000fe400038c0000 */
[----:B------:R-:W-:Y:S01]  /*7fa0*/  MOV R14, UR79 ;  /* 0x0000004f000e7c02 */ /* 0x000fe20008000f00 */
[----:B-1---5:R-:W-:Y:S10]  /*7fb0*/  ENDCOLLECTIVE ;  /* 0x000000000000791b */ /* 0x022ff40003800000 */
.L_x_149:
[----:B------:R-:W-:Y:S05]  /*7fc0*/  BSYNC B0 ;  /* 0x0000000000007941 */ /* 0x000fea0003800000 */
.L_x_148:
[----:B------:R-:W-:Y:S05]  /*7fd0*/  BRA `(.L_x_150) ;  /* 0xffffffb000a07947 */ /* 0x000fea000383ffff */
.L_x_66:
[----:B-1----:R-:W-:-:S04]  /*7fe0*/  MOV R2, UR6 ;  /* 0x0000000600027c02 */ /* 0x002fc80008000f00 */
[----:B------:R1:W2:Y:S03]  /*7ff0*/  SYNCS.PHASECHK.TRANS64.TRYWAIT P0, [R2+URZ+0x8], R3 ;  /* 0x00000803020075a7 */ /* 0x0002a600080011ff */
[----:B--2---:R-:W-:Y:S05]  /*8000*/  @!P0 NANOSLEEP.SYNCS 0x989680 ;  /* 0x009896800000895d */ /* 0x004fea0003900000 */
[----:B------:R-:W2:Y:S02]  /*8010*/  @!P0 SYNCS.PHASECHK.TRANS64 P0, [R2+URZ+0x8], R3 ;  /* 0x00000803020085a7 */ /* 0x000ea400080010ff */
[----:B--2---:R-:W-:Y:S05]  /*8020*/  @!P0 BRA `(.L_x_66) ;  /* 0xfffffffc00ec8947 */ /* 0x004fea000383ffff */
[----:B------:R-:W-:Y:S05]  /*8030*/  BRA `(.L_x_65) ;  /* 0xffffffb000a47947 */ /* 0x000fea000383ffff */
.L_x_67:
[----:B-1----:R1:W2:Y:S02]  /*8040*/  SYNCS.PHASECHK.TRANS64.TRYWAIT P0, [R0+URZ+0x80], R4 ;  /* 0x00008004000075a7 */ /* 0x0022a400080011ff */
[----:B--2---:R-:W-:Y:S05]  /*8050*/  @!P0 NANOSLEEP.SYNCS 0x989680 ;  /* 0x009896800000895d */ /* 0x004fea0003900000 */
[----:B------:R-:W2:Y:S02]  /*8060*/  @!P0 SYNCS.PHASECHK.TRANS64 P0, [R0+URZ+0x80], R4 ;  /* 0x00008004000085a7 */ /* 0x000ea400080010ff */
[----:B--2---:R-:W-:Y:S05]  /*8070*/  @!P0 BRA `(.L_x_67) ;  /* 0xfffffffc00f08947 */ /* 0x004fea000383ffff */
[----:B------:R-:W-:Y:S05]  /*8080*/  BRA `(.L_x_151) ;  /* 0xffffffb400b07947 */ /* 0x000fea000383ffff */
.L_x_69:
[----:B------:R-:W-:-:S07]  /*8090*/  MOV R0, UR8 ;  /* 0x0000000800007c02 */ /* 0x000fce0008000f00 */
.L_x_152:
[----:B-1----:R1:W2:Y:S02]  /*80a0*/  SYNCS.PHASECHK.TRANS64.TRYWAIT P0, [R0+URZ+0xc0], R4 ;  /* 0x0000c004000075a7 */ /* 0x0022a400080011ff */
[----:B--2---:R-:W-:Y:S05]  /*80b0*/  @!P0 NANOSLEEP.SYNCS 0x989680 ;  /* 0x009896800000895d */ /* 0x004fea0003900000 */
[----:B------:R-:W2:Y:S02]  /*80c0*/  @!P0 SYNCS.PHASECHK.TRANS64 P0, [R0+URZ+0xc0], R4 ;  /* 0x0000c004000085a7 */ /* 0x000ea400080010ff */
[----:B--2---:R-:W-:Y:S05]  /*80d0*/  @!P0 BRA `(.L_x_152) ;  /* 0xfffffffc00f08947 */ /* 0x004fea000383ffff */
[----:B------:R-:W-:Y:S05]  /*80e0*/  BRA `(.L_x_153) ;  /* 0xffffffb400fc7947 */ /* 0x000fea000383ffff */
.L_x_72:
[----:B------:R-:W-:Y:S07]  /*80f0*/  MOV R0, UR14 ;  /* 0x0000000e00007c02 */ /* 0x000fee0008000f00 */
.L_x_154:
[----:B-1----:R1:W2:Y:S02]  /*8100*/  SYNCS.PHASECHK.TRANS64.TRYWAIT P0, [R0+URZ], R4 ;  /* 0x00000004000075a7 */ /* 0x0022a400080011ff */
[----:B--2---:R-:W-:Y:S05]  /*8110*/  @!P0 NANOSLEEP.SYNCS 0x989680 ;  /* 0x009896800000895d */ /* 0x004fea0003900000 */
[----:B------:R-:W2:Y:S02]  /*8120*/  @!P0 SYNCS.PHASECHK.TRANS64 P0, [R0+URZ], R4 ;  /* 0x00000004000085a7 */ /* 0x000ea400080010ff */
[----:B--2---:R-:W-:Y:S05]  /*8130*/  @!P0 BRA `(.L_x_154) ;  /* 0xfffffffc00f08947 */ /* 0x004fea000383ffff */
[----:B------:R-:W-:Y:S05]  /*8140*/  BRA `(.L_x_71) ;  /* 0xffffffb800107947 */ /* 0x000fea000383ffff */
.L_x_76:
[----:B-1----:R-:W-:-:S07]  /*8150*/  MOV R0, UR8 ;  /* 0x0000000800007c02 */ /* 0x002fce0008000f00 */
.L_x_155:
[----:B-1----:R1:W2:Y:S02]  /*8160*/  SYNCS.PHASECHK.TRANS64.TRYWAIT P0, [R0+URZ], R2 ;  /* 0x00000002000075a7 */ /* 0x0022a400080011ff */
[----:B--2---:R-:W-:Y:S05]  /*8170*/  @!P0 NANOSLEEP.SYNCS 0x989680 ;  /* 0x009896800000895d */ /* 0x004fea0003900000 */
[----:B------:R-:W2:Y:S02]  /*8180*/  @!P0 SYNCS.PHASECHK.TRANS64 P0, [R0+URZ], R2 ;  /* 0x00000002000085a7 */ /* 0x000ea400080010ff */
[----:B--2---:R-:W-:Y:S05]  /*8190*/  @!P0 BRA `(.L_x_155) ;  /* 0xfffffffc00f08947 */ /* 0x004fea000383ffff */
[----:B------:R-:W-:Y:S05]  /*81a0*/  BRA `(.L_x_156) ;  /* 0xffffffbc00547947 */ /* 0x000fea000383ffff */
.L_x_77:
[----:B------:R-:W-:-:S07]  /*81b0*/  MOV R0, UR8 ;  /* 0x0000000800007c02 */ /* 0x000fce0008000f00 */
.L_x_157:
[----:B-1----:R1:W2:Y:S02]  /*81c0*/  SYNCS.PHASECHK.TRANS64.TRYWAIT P0, [R0+URZ], R3 ;  /* 0x00000003000075a7 */ /* 0x0022a400080011ff */
[----:B--2---:R-:W-:Y:S05]  /*81d0*/  @!P0 NANOSLEEP.SYNCS 0x989680 ;  /* 0x009896800000895d */ /* 0x004fea0003900000 */
[----:B------:R-:W2:Y:S02]  /*81e0*/  @!P0 SYNCS.PHASECHK.TRANS64 P0, [R0+URZ], R3 ;  /* 0x00000003000085a7 */ /* 0x000ea400080010ff */
[----:B--2---:R-:W-:Y:S05]  /*81f0*/  @!P0 BRA `(.L_x_157) ;  /* 0xfffffffc00f08947 */ /* 0x004fea000383ffff */
[----:B------:R-:W-:Y:S05]  /*8200*/  BRA `(.L_x_158) ;  /* 0xffffffbc00607947 */ /* 0x000fea000383ffff */
.L_x_78:
[----:B------:R-:W-:-:S07]  /*8210*/  MOV R0, UR8 ;  /* 0x0000000800007c02 */ /* 0x000fce0008000f00 */
.L_x_159:
[----:B-1----:R1:W2:Y:S02]  /*8220*/  SYNCS.PHASECHK.TRANS64.TRYWAIT P0, [R0+URZ], R3 ;  /* 0x00000003000075a7 */ /* 0x0022a400080011ff */
[----:B--2---:R-:W-:Y:S05]  /*8230*/  @!P0 NANOSLEEP.SYNCS 0x989680 ;  /* 0x009896800000895d */ /* 0x004fea0003900000 */
[----:B------:R-:W2:Y:S02]  /*8240*/  @!P0 SYNCS.PHASECHK.TRANS64 P0, [R0+URZ], R3 ;  /* 0x00000003000085a7 */ /* 0x000ea400080010ff */
[----:B--2---:R-:W-:Y:S05]  /*8250*/  @!P0 BRA `(.L_x_159) ;  /* 0xfffffffc00f08947 */ /* 0x004fea000383ffff */
[----:B------:R-:W-:Y:S05]  /*8260*/  BRA `(.L_x_160) ;  /* 0xffffffbc006c7947 */ /* 0x000fea000383ffff */
.L_x_81:
[----:B------:R-:W-:-:S07]  /*8270*/  MOV R0, UR7 ;  /* 0x0000000700007c02 */ /* 0x000fce0008000f00 */
.L_x_161:
[----:B-1----:R1:W2:Y:S02]  /*8280*/  SYNCS.PHASECHK.TRANS64.TRYWAIT P1, [R0+URZ+0x100], R2 ;  /* 0x00010002000075a7 */ /* 0x0022a400080211ff */
[----:B--2---:R-:W-:Y:S05]  /*8290*/  @!P1 NANOSLEEP.SYNCS 0x989680 ;  /* 0x009896800000995d */ /* 0x004fea0003900000 */
[----:B------:R-:W2:Y:S02]  /*82a0*/  @!P1 SYNCS.PHASECHK.TRANS64 P1, [R0+URZ+0x100], R2 ;  /* 0x00010002000095a7 */ /* 0x000ea400080210ff */
[----:B--2---:R-:W-:Y:S05]  /*82b0*/  @!P1 BRA `(.L_x_161) ;  /* 0xfffffffc00f09947 */ /* 0x004fea000383ffff */
[----:B------:R-:W-:Y:S05]  /*82c0*/  BRA `(.L_x_162) ;  /* 0xffffffbc00b87947 */ /* 0x000fea000383ffff */
.L_x_86:
[----:B--2---:R2:W4:Y:S02]  /*82d0*/  SYNCS.PHASECHK.TRANS64.TRYWAIT P0, [R0+URZ+0x80], R2 ;  /* 0x00008002000075a7 */ /* 0x00452400080011ff */
[----:B----4-:R-:W-:Y:S05]  /*82e0*/  @!P0 NANOSLEEP.SYNCS 0x989680 ;  /* 0x009896800000895d */ /* 0x010fea0003900000 */
[----:B------:R-:W4:Y:S02]  /*82f0*/  @!P0 SYNCS.PHASECHK.TRANS64 P0, [R0+URZ+0x80], R2 ;  /* 0x00008002000085a7 */ /* 0x000f2400080010ff */
[----:B----4-:R-:W-:Y:S05]  /*8300*/  @!P0 BRA `(.L_x_86) ;  /* 0xfffffffc00f08947 */ /* 0x010fea000383ffff */
[----:B------:R-:W-:Y:S05]  /*8310*/  BRA `(.L_x_163) ;  /* 0xffffffc000b87947 */ /* 0x000fea000383ffff */
.L_x_89:
[----:B------:R-:W-:Y:S07]  /*8320*/  MOV R0, UR6 ;  /* 0x0000000600007c02 */ /* 0x000fee0008000f00 */
.L_x_164:
[----:B--2---:R2:W4:Y:S02]  /*8330*/  SYNCS.PHASECHK.TRANS64.TRYWAIT P0, [R0+URZ+0x78], R2 ;  /* 0x00007802000075a7 */ /* 0x00452400080011ff */
[----:B----4-:R-:W-:Y:S05]  /*8340*/  @!P0 NANOSLEEP.SYNCS 0x989680 ;  /* 0x009896800000895d */ /* 0x010fea0003900000 */
[----:B------:R-:W4:Y:S02]  /*8350*/  @!P0 SYNCS.PHASECHK.TRANS64 P0, [R0+URZ+0x78], R2 ;  /* 0x00007802000085a7 */ /* 0x000f2400080010ff */
[----:B----4-:R-:W-:Y:S05]  /*8360*/  @!P0 BRA `(.L_x_164) ;  /* 0xfffffffc00f08947 */ /* 0x010fea000383ffff */
[----:B------:R-:W-:Y:S05]  /*8370*/  BRA `(.L_x_88) ;  /* 0xffffffc400987947 */ /* 0x000fea000383ffff */
.L_x_92:
[----:B------:R-:W-:Y:S07]  /*8380*/  MOV R0, UR15 ;  /* 0x0000000f00007c02 */ /* 0x000fee0008000f00 */
.L_x_165:
[----:B-1----:R1:W2:Y:S02]  /*8390*/  SYNCS.PHASECHK.TRANS64.TRYWAIT P0, [R0+URZ+0x58], R9 ;  /* 0x00005809000075a7 */ /* 0x0022a400080011ff */
[----:B--2---:R-:W-:Y:S05]  /*83a0*/  @!P0 NANOSLEEP.SYNCS 0x989680 ;  /* 0x009896800000895d */ /* 0x004fea0003900000 */
[----:B------:R-:W2:Y:S02]  /*83b0*/  @!P0 SYNCS.PHASECHK.TRANS64 P0, [R0+URZ+0x58], R9 ;  /* 0x00005809000085a7 */ /* 0x000ea400080010ff */
[----:B--2---:R-:W-:Y:S05]  /*83c0*/  @!P0 BRA `(.L_x_165) ;  /* 0xfffffffc00f08947 */ /* 0x004fea000383ffff */
[----:B------:R-:W-:Y:S05]  /*83d0*/  BRA `(.L_x_166) ;  /* 0xffffffc800107947 */ /* 0x000fea000383ffff */
.L_x_93:
[----:B------:R-:W-:Y:S07]  /*83e0*/  MOV R0, UR13 ;  /* 0x0000000d00007c02 */ /* 0x000fee0008000f00 */
.L_x_167:
[----:B-1----:R1:W2:Y:S02]  /*83f0*/  SYNCS.PHASECHK.TRANS64.TRYWAIT P0, [R0+URZ+0x58], R14 ;  /* 0x0000580e000075a7 */ /* 0x0022a400080011ff */
[----:B--2---:R-:W-:Y:S05]  /*8400*/  @!P0 NANOSLEEP.SYNCS 0x989680 ;  /* 0x009896800000895d */ /* 0x004fea0003900000 */
[----:B------:R-:W2:Y:S02]  /*8410*/  @!P0 SYNCS.PHASECHK.TRANS64 P0, [R0+URZ+0x58], R14 ;  /* 0x0000580e000085a7 */ /* 0x000ea400080010ff */
[----:B--2---:R-:W-:Y:S05]  /*8420*/  @!P0 BRA `(.L_x_167) ;  /* 0xfffffffc00f08947 */ /* 0x004fea000383ffff */
[----:B------:R-:W-:Y:S05]  /*8430*/  BRA `(.L_x_168) ;  /* 0xffffffc800cc7947 */ /* 0x000fea000383ffff */
.L_x_95:
[----:B------:R-:W-:-:S07]  /*8440*/  MOV R0, UR4 ;  /* 0x0000000400007c02 */ /* 0x000fce0008000f00 */
.L_x_169:
[----:B-1----:R1:W4:Y:S02]  /*8450*/  SYNCS.PHASECHK.TRANS64.TRYWAIT P0, [R0+URZ], R2 ;  /* 0x00000002000075a7 */ /* 0x00232400080011ff */
[----:B----4-:R-:W-:Y:S05]  /*8460*/  @!P0 NANOSLEEP.SYNCS 0x989680 ;  /* 0x009896800000895d */ /* 0x010fea0003900000 */
[----:B------:R-:W4:Y:S02]  /*8470*/  @!P0 SYNCS.PHASECHK.TRANS64 P0, [R0+URZ], R2 ;  /* 0x00000002000085a7 */ /* 0x000f2400080010ff */
[----:B----4-:R-:W-:Y:S05]  /*8480*/  @!P0 BRA `(.L_x_169) ;  /* 0xfffffffc00f08947 */ /* 0x010fea000383ffff */
[----:B------:R-:W-:Y:S05]  /*8490*/  BRA `(.L_x_170) ;  /* 0xffffffcc00747947 */ /* 0x000fea000383ffff */
.L_x_96:
[----:B------:R-:W-:-:S07]  /*84a0*/  MOV R0, UR4 ;  /* 0x0000000400007c02 */ /* 0x000fce0008000f00 */
.L_x_171:
[----:B-1----:R1:W4:Y:S02]  /*84b0*/  SYNCS.PHASECHK.TRANS64.TRYWAIT P0, [R0+URZ], R2 ;  /* 0x00000002000075a7 */ /* 0x00232400080011ff */
[----:B----4-:R-:W-:Y:S05]  /*84c0*/  @!P0 NANOSLEEP.SYNCS 0x989680 ;  /* 0x009896800000895d */ /* 0x010fea0003900000 */
[----:B------:R-:W4:Y:S02]  /*84d0*/  @!P0 SYNCS.PHASECHK.TRANS64 P0, [R0+URZ], R2 ;  /* 0x00000002000085a7 */ /* 0x000f2400080010ff */
[----:B----4-:R-:W-:Y:S05]  /*84e0*/  @!P0 BRA `(.L_x_171) ;  /* 0xfffffffc00f08947 */ /* 0x010fea000383ffff */
[----:B------:R-:W-:Y:S05]  /*84f0*/  BRA `(.L_x_172) ;  /* 0xffffffcc00807947 */ /* 0x000fea000383ffff */
.L_x_98:
[----:B--2---:R2:W3:Y:S02]  /*8500*/  SYNCS.PHASECHK.TRANS64.TRYWAIT P0, [R0+URZ+0x80], R2 ;  /* 0x00008002000075a7 */ /* 0x0044e400080011ff */
[----:B---3--:R-:W-:Y:S05]  /*8510*/  @!P0 NANOSLEEP.SYNCS 0x989680 ;  /* 0x009896800000895d */ /* 0x008fea0003900000 */
[----:B------:R-:W3:Y:S02]  /*8520*/  @!P0 SYNCS.PHASECHK.TRANS64 P0, [R0+URZ+0x80], R2 ;  /* 0x00008002000085a7 */ /* 0x000ee400080010ff */
[----:B---3--:R-:W-:Y:S05]  /*8530*/  @!P0 BRA `(.L_x_98) ;  /* 0xfffffffc00f08947 */ /* 0x008fea000383ffff */
[----:B------:R-:W-:Y:S05]  /*8540*/  BRA `(.L_x_173) ;  /* 0xffffffd000787947 */ /* 0x000fea000383ffff */
.L_x_108:
[----:B-1----:R1:W3:Y:S02]  /*8550*/  SYNCS.PHASECHK.TRANS64.TRYWAIT P1, [R0+URZ+0x40], R3 ;  /* 0x00004003000075a7 */ /* 0x0022e400080211ff */
[----:B---3--:R-:W-:Y:S05]  /*8560*/  @!P1 NANOSLEEP.SYNCS 0x989680 ;  /* 0x009896800000995d */ /* 0x008fea0003900000 */
[----:B------:R-:W3:Y:S02]  /*8570*/  @!P1 SYNCS.PHASECHK.TRANS64 P1, [R0+URZ+0x40], R3 ;  /* 0x00004003000095a7 */ /* 0x000ee400080210ff */
[----:B---3--:R-:W-:Y:S05]  /*8580*/  @!P1 BRA `(.L_x_108) ;  /* 0xfffffffc00f09947 */ /* 0x008fea000383ffff */
[----:B------:R-:W-:Y:S05]  /*8590*/  BRA `(.L_x_107) ;  /* 0xffffffdc00a87947 */ /* 0x000fea000383ffff */
.L_x_110:
[----:B-1----:R1:W4:Y:S02]  /*85a0*/  SYNCS.PHASECHK.TRANS64.TRYWAIT P0, [R81+URZ+0xa0], R2 ;  /* 0x0000a002510075a7 */ /* 0x00232400080011ff */
[----:B----4-:R-:W-:Y:S05]  /*85b0*/  @!P0 NANOSLEEP.SYNCS 0x989680 ;  /* 0x009896800000895d */ /* 0x010fea0003900000 */
[----:B------:R-:W4:Y:S02]  /*85c0*/  @!P0 SYNCS.PHASECHK.TRANS64 P0, [R81+URZ+0xa0], R2 ;  /* 0x0000a002510085a7 */ /* 0x000f2400080010ff */
[----:B----4-:R-:W-:Y:S05]  /*85d0*/  @!P0 BRA `(.L_x_110) ;  /* 0xfffffffc00f08947 */ /* 0x010fea000383ffff */
[----:B------:R-:W-:Y:S05]  /*85e0*/  BRA `(.L_x_109) ;  /* 0xffffffdc00e07947 */ /* 0x000fea000383ffff */
.L_x_121:
[----:B-1----:R1:W2:Y:S02]  /*85f0*/  SYNCS.PHASECHK.TRANS64.TRYWAIT P0, [R2+URZ+0x40], R91 ;  /* 0x0000405b020075a7 */ /* 0x0022a400080011ff */
[----:B--2---:R-:W-:Y:S05]  /*8600*/  @!P0 NANOSLEEP.SYNCS 0x989680 ;  /* 0x009896800000895d */ /* 0x004fea0003900000 */
[----:B------:R-:W2:Y:S02]  /*8610*/  @!P0 SYNCS.PHASECHK.TRANS64 P0, [R2+URZ+0x40], R91 ;  /* 0x0000405b020085a7 */ /* 0x000ea400080010ff */
[----:B--2---:R-:W-:Y:S05]  /*8620*/  @!P0 BRA `(.L_x_121) ;  /* 0xfffffffc00f08947 */ /* 0x004fea000383ffff */
[----:B------:R-:W-:Y:S05]  /*8630*/  BRA `(.L_x_120) ;  /* 0xffffffe800207947 */ /* 0x000fea000383ffff */
        .weak           $__internal_0_$__cuda_sm10x_tcgen05_guardrail_trap_col_being_dealloced_not_returned_by_alloc
        .type           $__internal_0_$__cuda_sm10x_tcgen05_guardrail_trap_col_being_dealloced_not_returned_by_alloc,@function
        .size           $__internal_0_$__cuda_sm10x_tcgen05_guardrail_trap_col_being_dealloced_not_returned_by_alloc,($__internal_1_$__cuda_sm10x_tcgen05_guardrail_trap_phase_invalid_during_alloc - $__internal_0_$__cuda_sm10x_tcgen05_guardrail_trap_col_being_dealloced_not_returned_by_alloc)
$__internal_0_$__cuda_sm10x_tcgen05_guardrail_trap_col_being_dealloced_not_returned_by_alloc:
[----:B------:R-:W-:Y:S05]  /*8640*/  BPT.TRAP 0x1 ;  /* 0x000000040000795c */ /* 0x000fea0000300000 */
[----:B------:R-:W-:-:S04]  /*8650*/  HFMA2 R3, -RZ, RZ, 0, 0 ;  /* 0x00000000ff037431 */ /* 0x000fc800000001ff */
[----:B------:R-:W-:Y:S05]  /*8660*/  RET.REL.NODEC R2 `(_ZN7cutlass13device_kernelINS_4gemm6kernel13GemmUniversalIN4cute5tupleIJiiiiEEENS1_10collective13CollectiveMmaINS1_35MainloopSm100TmaUmmaWarpSpecializedILi4ELi2ELi4ENS5_IJNS4_1CILi2EEENSA_ILi1EEESC_EEEEENS5_IJNSA_ILi128EEENSA_ILi64EEESG_EEENS_10tfloat32_tENS5_IJlSC_lEEESI_SJ_NS4_8TiledMMAINS4_8MMA_AtomIJNS4_23SM100_MMA_TF32_2x1SM_SSISI_SI_fLi128ELi64ELNS4_4UMMA5MajorE0ELSO_0ELNSN_7ScaleInE0ELSP_0EEEEEENS4_6LayoutINS5_IJSC_SC_SC_EEENS5_IJNSA_ILi0EEESU_SU_EEEEENS5_IJNS4_10UnderscoreESX_SX_EEEEENS4_18SM100_TMA_2SM_LOADENS4_14ComposedLayoutINS4_7SwizzleILi3ELi4ELi3EEENS4_18smem_ptr_flag_bitsILi32EEENSS_INS5_IJNSA_ILi8EEENSA_ILi32EEEEEENS5_IJS17_SC_EEEEEEEvNS4_8identityES10_S1B_vS1C_EENS_8epilogue10collective18CollectiveEpilogueINS1E_23Sm100TmaWarpSpecializedILi3ELi2ELi16ELb1ELb0EEEJNS5_IJSG_SG_SG_EEENS5_IJNSS_ISG_SC_EENSS_INS5_IJNSA_ILi16EEESB_EEENS5_IJSC_S17_EEEEEEEESI_SJ_SI_SJ_NS1E_6fusion15FusionCallbacksIS1I_NS1Q_17LinearCombinationISI_fSI_fLNS_15FloatRoundStyleE2EEES1J_S1P_JEEENS4_5SM1004TMEM4LOAD26SM100_TMEM_LOAD_32dp32b16xENS4_13SM90_TMA_LOADENS11_INS12_ILi2ELi4ELi3EEES15_NSS_INS5_IJS16_S1L_EEENS5_IJS1L_SC_EEEEEEENS4_39AutoVectorizingCopyWithAssumedAlignmentILi128EEENS4_14SM90_TMA_STOREES25_S27_S27_EEEvvEEEEvNT_6ParamsE) ;  /* 0xffffff7802647950 */ /* 0x000fea0003c3ffff */
        .weak           $__internal_1_$__cuda_sm10x_tcgen05_guardrail_trap_phase_invalid_during_alloc
        .type           $__internal_1_$__cuda_sm10x_tcgen05_guardrail_trap_phase_invalid_during_alloc,@function
        .size           $__internal_1_$__cuda_sm10x_tcgen05_guardrail_trap_phase_invalid_during_alloc,($__internal_2_$__cuda_sm10x_tcgen05_guardrail_trap_unallocated_columns_being_dealloced - $__internal_1_$__cuda_sm10x_tcgen05_guardrail_trap_phase_invalid_during_alloc)
$__internal_1_$__cuda_sm10x_tcgen05_guardrail_trap_phase_invalid_during_alloc:
[----:B------:R-:W-:Y:S05]  /*8670*/  BPT.TRAP 0x1 ;  /* 0x000000040000795c */ /* 0x000fea0000300000 */
[----:B------:R-:W-:-:S04]  /*8680*/  MOV R3, 0x0 ;  /* 0x0000000000037802 */ /* 0x000fc80000000f00 */
[----:B------:R-:W-:Y:S05]  /*8690*/  RET.REL.NODEC R2 `(_ZN7cutlass13device_kernelINS_4gemm6kernel13GemmUniversalIN4cute5tupleIJiiiiEEENS1_10collective13CollectiveMmaINS1_35MainloopSm100TmaUmmaWarpSpecializedILi4ELi2ELi4ENS5_IJNS4_1CILi2EEENSA_ILi1EEESC_EEEEENS5_IJNSA_ILi128EEENSA_ILi64EEESG_EEENS_10tfloat32_tENS5_IJlSC_lEEESI_SJ_NS4_8TiledMMAINS4_8MMA_AtomIJNS4_23SM100_MMA_TF32_2x1SM_SSISI_SI_fLi128ELi64ELNS4_4UMMA5MajorE0ELSO_0ELNSN_7ScaleInE0ELSP_0EEEEEENS4_6LayoutINS5_IJSC_SC_SC_EEENS5_IJNSA_ILi0EEESU_SU_EEEEENS5_IJNS4_10UnderscoreESX_SX_EEEEENS4_18SM100_TMA_2SM_LOADENS4_14ComposedLayoutINS4_7SwizzleILi3ELi4ELi3EEENS4_18smem_ptr_flag_bitsILi32EEENSS_INS5_IJNSA_ILi8EEENSA_ILi32EEEEEENS5_IJS17_SC_EEEEEEEvNS4_8identityES10_S1B_vS1C_EENS_8epilogue10collective18CollectiveEpilogueINS1E_23Sm100TmaWarpSpecializedILi3ELi2ELi16ELb1ELb0EEEJNS5_IJSG_SG_SG_EEENS5_IJNSS_ISG_SC_EENSS_INS5_IJNSA_ILi16EEESB_EEENS5_IJSC_S17_EEEEEEEESI_SJ_SI_SJ_NS1E_6fusion15FusionCallbacksIS1I_NS1Q_17LinearCombinationISI_fSI_fLNS_15FloatRoundStyleE2EEES1J_S1P_JEEENS4_5SM1004TMEM4LOAD26SM100_TMEM_LOAD_32dp32b16xENS4_13SM90_TMA_LOADENS11_INS12_ILi2ELi4ELi3EEES15_NSS_INS5_IJS16_S1L_EEENS5_IJS1L_SC_EEEEEEENS4_39AutoVectorizingCopyWithAssumedAlignmentILi128EEENS4_14SM90_TMA_STOREES25_S27_S27_EEEvvEEEEvNT_6ParamsE) ;  /* 0xffffff7802587950 */ /* 0x000fea0003c3ffff */
        .weak           $__internal_2_$__cuda_sm10x_tcgen05_guardrail_trap_unallocated_columns_being_dealloced
        .type           $__internal_2_$__cuda_sm10x_tcgen05_guardrail_trap_unallocated_columns_being_dealloced,@function
        .size           $__internal_2_$__cuda_sm10x_tcgen05_guardrail_trap_unallocated_columns_being_dealloced,(.L_x_175 - $__internal_2_$__cuda_sm10x_tcgen05_guardrail_trap_unallocated_columns_being_dealloced)
$__internal_2_$__cuda_sm10x_tcgen05_guardrail_trap_unallocated_columns_being_dealloced:
[----:B------:R-:W-:Y:S05]  /*86a0*/  BPT.TRAP 0x1 ;  /* 0x000000040000795c */ /* 0x000fea0000300000 */
[----:B------:R-:W-:-:S04]  /*86b0*/  HFMA2 R3, -RZ, RZ, 0, 0 ;  /* 0x00000000ff037431 */ /* 0x000fc800000001ff */
[----:B------:R-:W-:Y:S05]  /*86c0*/  RET.REL.NODEC R2 `(_ZN7cutlass13device_kernelINS_4gemm6kernel13GemmUniversalIN4cute5tupleIJiiiiEEENS1_10collective13CollectiveMmaINS1_35MainloopSm100TmaUmmaWarpSpecializedILi4ELi2ELi4ENS5_IJNS4_1CILi2EEENSA_ILi1EEESC_EEEEENS5_IJNSA_ILi128EEENSA_ILi64EEESG_EEENS_10tfloat32_tENS5_IJlSC_lEEESI_SJ_NS4_8TiledMMAINS4_8MMA_AtomIJNS4_23SM100_MMA_TF32_2x1SM_SSISI_SI_fLi128ELi64ELNS4_4UMMA5MajorE0ELSO_0ELNSN_7ScaleInE0ELSP_0EEEEEENS4_6LayoutINS5_IJSC_SC_SC_EEENS5_IJNSA_ILi0EEESU_SU_EEEEENS5_IJNS4_10UnderscoreESX_SX_EEEEENS4_18SM100_TMA_2SM_LOADENS4_14ComposedLayoutINS4_7SwizzleILi3ELi4ELi3EEENS4_18smem_ptr_flag_bitsILi32EEENSS_INS5_IJNSA_ILi8EEENSA_ILi32EEEEEENS5_IJS17_SC_EEEEEEEvNS4_8identityES10_S1B_vS1C_EENS_8epilogue10collective18CollectiveEpilogueINS1E_23Sm100TmaWarpSpecializedILi3ELi2ELi16ELb1ELb0EEEJNS5_IJSG_SG_SG_EEENS5_IJNSS_ISG_SC_EENSS_INS5_IJNSA_ILi16EEESB_EEENS5_IJSC_S17_EEEEEEEESI_SJ_SI_SJ_NS1E_6fusion15FusionCallbacksIS1I_NS1Q_17LinearCombinationISI_fSI_fLNS_15FloatRoundStyleE2EEES1J_S1P_JEEENS4_5SM1004TMEM4LOAD26SM100_TMEM_LOAD_32dp32b16xENS4_13SM90_TMA_LOADENS11_INS12_ILi2ELi4ELi3EEES15_NSS_INS5_IJS16_S1L_EEENS5_IJS1L_SC_EEEEEEENS4_39AutoVectorizingCopyWithAssumedAlignmentILi128EEENS4_14SM90_TMA_STOREES25_S27_S27_EEEvvEEEEvNT_6ParamsE) ;  /* 0xffffff78024c7950 */ /* 0x000fea0003c3ffff */
.L_x_174:
[----:B------:R-:W-:-:S00]  /*86d0*/  BRA `(.L_x_174) ;  /* 0xfffffffc00fc7947 */ /* 0x000fc0000383ffff */
[----:B------:R-:W-:-:S00]  /*86e0*/  NOP ;  /* 0x0000000000007918 */ /* 0x000fc00000000000 */
        /* <DEDUP_REMOVED lines=9> */
.L_x_175:


//--------------------- .nv.global.init           --------------------------
	.section	.nv.global.init,"aw",@progbits
.nv.global.init:
	.type		$str$27,@object
	.size		$str$27,($str$28 - $str$27)
$str$27:
        /*0000*/ 	.byte	0x28, 0x61, 0x64, 0x64, 0x72, 0x65, 0x73, 0x73, 0x20, 0x26, 0x20, 0x6d, 0x61, 0x73, 0x6b, 0x29
        /*0010*/ 	.byte	0x20, 0x3d, 0x3d, 0x20, 0x30, 0x00
	.type		$str$28,@object
	.size		$str$28,($str$26 - $str$28)
$str$28:
        /*0016*/ 	.byte	0x2f, 0x74, 0x6d, 0x70, 0x2f, 0x63, 0x75, 0x74, 0x6c, 0x61, 0x73, 0x73, 0x5f, 0x73, 0x77, 0x65
        /*0026*/ 	.byte	0x65, 0x70, 0x5f, 0x73, 0x72, 0x63, 0x2f, 0x69, 0x6e, 0x63, 0x6c, 0x75, 0x64, 0x65, 0x2f, 0x63
        /*0036*/ 	.byte	0x75, 0x74, 0x65, 0x2f, 0x70, 0x6f, 0x69, 0x6e, 0x74, 0x65, 0x72, 0x5f, 0x66, 0x6c, 0x61, 0x67
        /*0046*/ 	.byte	0x67, 0x65, 0x64, 0x2e, 0x68, 0x70, 0x70, 0x00
	.type		$str$26,@object
	.size		$str$26,($str$25 - $str$26)
$str$26:
        /*004e*/ 	.byte	0x2f, 0x74, 0x6d, 0x70, 0x2f, 0x63, 0x75, 0x74, 0x6c, 0x61, 0x73, 0x73, 0x5f, 0x73, 0x77, 0x65
        /*005e*/ 	.byte	0x65, 0x70, 0x5f, 0x73, 0x72, 0x63, 0x2f, 0x69, 0x6e, 0x63, 0x6c, 0x75, 0x64, 0x65, 0x2f, 0x63
        /*006e*/ 	.byte	0x75, 0x74, 0x65, 0x2f, 0x61, 0x74, 0x6f, 0x6d, 0x2f, 0x63, 0x6f, 0x70, 0x79, 0x5f, 0x74, 0x72
        /*007e*/ 	.byte	0x61, 0x69, 0x74, 0x73, 0x5f, 0x73, 0x6d, 0x31, 0x30, 0x30, 0x2e, 0x68, 0x70, 0x70, 0x00
	.type		$str$25,@object
	.size		$str$25,(__unnamed_1 - $str$25)
$str$25:
        /*008d*/ 	.byte	0x28, 0x28, 0x75, 0x69, 0x6e, 0x74, 0x33, 0x32, 0x5f, 0x74, 0x28, 0x74, 0x68, 0x72, 0x65, 0x61
        /*009d*/ 	.byte	0x64, 0x49, 0x64, 0x78, 0x2e, 0x78, 0x29, 0x20, 0x2f, 0x20, 0x33, 0x32, 0x29, 0x20, 0x25, 0x20
        /*00ad*/ 	.byte	0x34, 0x29, 0x20, 0x3d, 0x3d, 0x20, 0x28, 0x28, 0x28, 0x74, 0x6d, 0x65, 0x6d, 0x5f, 0x61, 0x64
        /*00bd*/ 	.byte	0x64, 0x72, 0x20, 0x3e, 0x3e, 0x20, 0x31, 0x36, 0x29, 0x20, 0x2f, 0x20, 0x33, 0x32, 0x29, 0x20
        /*00cd*/ 	.byte	0x25, 0x20, 0x34, 0x29, 0x00
	.type		__unnamed_1,@object
	.size		__unnamed_1,(__unnamed_2 - __unnamed_1)
__unnamed_1:
        /*00d2*/ 	.byte	0x61, 0x75, 0x74, 0x6f, 0x20, 0x63, 0x75, 0x74, 0x65, 0x3a, 0x3a, 0x61, 0x73, 0x5f, 0x70, 0x6f
        /* <DEDUP_REMOVED lines=24> */
        /*0262*/ 	.byte	0x43, 0x3c, 0x32, 0x30, 0x34, 0x38, 0x3e, 0x3e, 0x3e, 0x3e, 0x5d, 0x00
	.type		__unnamed_2,@object
	.size		__unnamed_2,(.L_2 - __unnamed_2)
__unnamed_2:
        /* <DEDUP_REMOVED lines=42> */
        /*050e*/ 	.byte	0x3e, 0x5d, 0x00
.L_2:


//--------------------- .nv.shared._ZN7cutlass13device_kernelINS_4gemm6kernel13GemmUniversalIN4cute5tupleIJiiiiEEENS1_10collective13CollectiveMmaINS1_35MainloopSm100TmaUmmaWarpSpecializedILi4ELi2ELi4ENS5_IJNS4_1CILi2EEENSA_ILi1EEESC_EEEEENS5_IJNSA_ILi128EEENSA_ILi64EEESG_EEENS_10tfloat32_tENS5_IJlSC_lEEESI_SJ_NS4_8TiledMMAINS4_8MMA_AtomIJNS4_23SM100_MMA_TF32_2x1SM_SSISI_SI_fLi128ELi64ELNS4_4UMMA5MajorE0ELSO_0ELNSN_7ScaleInE0ELSP_0EEEEEENS4_6LayoutINS5_IJSC_SC_SC_EEENS5_IJNSA_ILi0EEESU_SU_EEEEENS5_IJNS4_10UnderscoreESX_SX_EEEEENS4_18SM100_TMA_2SM_LOADENS4_14ComposedLayoutINS4_7SwizzleILi3ELi4ELi3EEENS4_18smem_ptr_flag_bitsILi32EEENSS_INS5_IJNSA_ILi8EEENSA_ILi32EEEEEENS5_IJS17_SC_EEEEEEEvNS4_8identityES10_S1B_vS1C_EENS_8epilogue10collective18CollectiveEpilogueINS1E_23Sm100TmaWarpSpecializedILi3ELi2ELi16ELb1ELb0EEEJNS5_IJSG_SG_SG_EEENS5_IJNSS_ISG_SC_EENSS_INS5_IJNSA_ILi16EEESB_EEENS5_IJSC_S17_EEEEEEEESI_SJ_SI_SJ_NS1E_6fusion15FusionCallbacksIS1I_NS1Q_17LinearCombinationISI_fSI_fLNS_15FloatRoundStyleE2EEES1J_S1P_JEEENS4_5SM1004TMEM4LOAD26SM100_TMEM_LOAD_32dp32b16xENS4_13SM90_TMA_LOADENS11_INS12_ILi2ELi4ELi3EEES15_NSS_INS5_IJS16_S1L_EEENS5_IJS1L_SC_EEEEEEENS4_39AutoVectorizingCopyWithAssumedAlignmentILi128EEENS4_14SM90_TMA_STOREES25_S27_S27_EEEvvEEEEvNT_6ParamsE --------------------------
	.section	.nv.shared._ZN7cutlass13device_kernelINS_4gemm6kernel13GemmUniversalIN4cute5tupleIJiiiiEEENS1_10collective13CollectiveMmaINS1_35MainloopSm100TmaUmmaWarpSpecializedILi4ELi2ELi4ENS5_IJNS4_1CILi2EEENSA_ILi1EEESC_EEEEENS5_IJNSA_ILi128EEENSA_ILi64EEESG_EEENS_10tfloat32_tENS5_IJlSC_lEEESI_SJ_NS4_8TiledMMAINS4_8MMA_AtomIJNS4_23SM100_MMA_TF32_2x1SM_SSISI_SI_fLi128ELi64ELNS4_4UMMA5MajorE0ELSO_0ELNSN_7ScaleInE0ELSP_0EEEEEENS4_6LayoutINS5_IJSC_SC_SC_EEENS5_IJNSA_ILi0EEESU_SU_EEEEENS5_IJNS4_10UnderscoreESX_SX_EEEEENS4_18SM100_TMA_2SM_LOADENS4_14ComposedLayoutINS4_7SwizzleILi3ELi4ELi3EEENS4_18smem_ptr_flag_bitsILi32EEENSS_INS5_IJNSA_ILi8EEENSA_ILi32EEEEEENS5_IJS17_SC_EEEEEEEvNS4_8identityES10_S1B_vS1C_EENS_8epilogue10collective18CollectiveEpilogueINS1E_23Sm100TmaWarpSpecializedILi3ELi2ELi16ELb1ELb0EEEJNS5_IJSG_SG_SG_EEENS5_IJNSS_ISG_SC_EENSS_INS5_IJNSA_ILi16EEESB_EEENS5_IJSC_S17_EEEEEEEESI_SJ_SI_SJ_NS1E_6fusion15FusionCallbacksIS1I_NS1Q_17LinearCombinationISI_fSI_fLNS_15FloatRoundStyleE2EEES1J_S1P_JEEENS4_5SM1004TMEM4LOAD26SM100_TMEM_LOAD_32dp32b16xENS4_13SM90_TMA_LOADENS11_INS12_ILi2ELi4ELi3EEES15_NSS_INS5_IJS16_S1L_EEENS5_IJS1L_SC_EEEEEEENS4_39AutoVectorizingCopyWithAssumedAlignmentILi128EEENS4_14SM90_TMA_STOREES25_S27_S27_EEEvvEEEEvNT_6ParamsE,"aw",@nobits
	.sectionflags	@""
	.align	16
	.zero		1024


//--------------------- .nv.shared.reserved.0     --------------------------
	.section	.nv.shared.reserved.0,"aw",@nobits
	.weak		__nv_reservedSMEM_offset_0_alias
	.size		__nv_reservedSMEM_offset_0_alias, 0, 64
	.other		__nv_reservedSMEM_offset_0_alias,@"STO_CUDA_RESERVED_SHARED STV_DEFAULT"
__nv_reservedSMEM_offset_0_alias:
	.zero		0
.nv.shared.reserved.0:
	.zero		64
	.weak		__nv_reservedSMEM_tcgen05_partition
	.type		__nv_reservedSMEM_tcgen05_partition,@object
	.size		__nv_reservedSMEM_tcgen05_partition,(.L_0 - __nv_reservedSMEM_tcgen05_partition)
__nv_reservedSMEM_tcgen05_partition:
	.zero		32
.L_0:


//--------------------- .nv.global                --------------------------
	.section	.nv.global,"aw",@nobits
.nv.global:
	.type		_ZN40_INTERNAL_fa9a8afc_4_k_cu_1d8ce452_105574cute1_E,@object
	.size		_ZN40_INTERNAL_fa9a8afc_4_k_cu_1d8ce452_105574cute1_E,(_ZN40_INTERNAL_fa9a8afc_4_k_cu_1d8ce452_105574cuda3std3__45__cpo6cbeginE - _ZN40_INTERNAL_fa9a8afc_4_k_cu_1d8ce452_105574cute1_E)
_ZN40_INTERNAL_fa9a8afc_4_k_cu_1d8ce452_105574cute1_E:
	.zero		1
	.type		_ZN40_INTERNAL_fa9a8afc_4_k_cu_1d8ce452_105574cuda3std3__45__cpo6cbeginE,@object
	.size		_ZN40_INTERNAL_fa9a8afc_4_k_cu_1d8ce452_105574cuda3std3__45__cpo6cbeginE,(_ZN40_INTERNAL_fa9a8afc_4_k_cu_1d8ce452_105574cuda3std3__48in_placeE - _ZN40_INTERNAL_fa9a8afc_4_k_cu_1d8ce452_105574cuda3std3__45__cpo6cbeginE)
_ZN40_INTERNAL_fa9a8afc_4_k_cu_1d8ce452_105574cuda3std3__45__cpo6cbeginE:
	.zero		1
	.type		_ZN40_INTERNAL_fa9a8afc_4_k_cu_1d8ce452_105574cuda3std3__48in_placeE,@object
	.size		_ZN40_INTERNAL_fa9a8afc_4_k_cu_1d8ce452_105574cuda3std3__48in_placeE,(_ZN40_INTERNAL_fa9a8afc_4_k_cu_1d8ce452_105574cuda3std6ranges3__45__cpo9iter_moveE - _ZN40_INTERNAL_fa9a8afc_4_k_cu_1d8ce452_105574cuda3std3__48in_placeE)
_ZN40_INTERNAL_fa9a8afc_4_k_cu_1d8ce452_105574cuda3std3__48in_placeE:
	.zero		1
	.type		_ZN40_INTERNAL_fa9a8afc_4_k_cu_1d8ce452_105574cuda3std6ranges3__45__cpo9iter_moveE,@object
	.size		_ZN40_INTERNAL_fa9a8afc_4_k_cu_1d8ce452_105574cuda3std6ranges3__45__cpo9iter_moveE,(_ZN40_INTERNAL_fa9a8afc_4_k_cu_1d8ce452_105574cuda3std3__45__cpo5beginE - _ZN40_INTERNAL_fa9a8afc_4_k_cu_1d8ce452_105574cuda3std6ranges3__45__cpo9iter_moveE)
_ZN40_INTERNAL_fa9a8afc_4_k_cu_1d8ce452_105574cuda3std6ranges3__45__cpo9iter_moveE:
	.zero		1
	.type		_ZN40_INTERNAL_fa9a8afc_4_k_cu_1d8ce452_105574cuda3std3__45__cpo5beginE,@object
	.size		_ZN40_INTERNAL_fa9a8afc_4_k_cu_1d8ce452_105574cuda3std3__45__cpo5beginE,(_ZN40_INTERNAL_fa9a8afc_4_k_cu_1d8ce452_105574cuda3std3__442_GLOBAL__N__fa9a8afc_4_k_cu_1d8ce452_105576ignoreE - _ZN40_INTERNAL_fa9a8afc_4_k_cu_1d8ce452_105574cuda3std3__45__cpo5beginE)
_ZN40_INTERNAL_fa9a8afc_4_k_cu_1d8ce452_105574cuda3std3__45__cpo5beginE:
	.zero		1
	.type		_ZN40_INTERNAL_fa9a8afc_4_k_cu_1d8ce452_105574cuda3std3__442_GLOBAL__N__fa9a8afc_4_k_cu_1d8ce452_105576ignoreE,@object
	.size		_ZN40_INTERNAL_fa9a8afc_4_k_cu_1d8ce452_105574cuda3std3__442_GLOBAL__N__fa9a8afc_4_k_cu_1d8ce452_105576ignoreE,(_ZN40_INTERNAL_fa9a8afc_4_k_cu_1d8ce452_105574cute7productE - _ZN40_INTERNAL_fa9a8afc_4_k_cu_1d8ce452_105574cuda3std3__442_GLOBAL__N__fa9a8afc_4_k_cu_1d8ce452_105576ignoreE)
_ZN40_INTERNAL_fa9a8afc_4_k_cu_1d8ce452_105574cuda3std3__442_GLOBAL__N__fa9a8afc_4_k_cu_1d8ce452_105576ignoreE:
	.zero		1
	.type		_ZN40_INTERNAL_fa9a8afc_4_k_cu_1d8ce452_105574cute7productE,@object
	.size		_ZN40_INTERNAL_fa9a8afc_4_k_cu_1d8ce452_105574cute7productE,(_ZN40_INTERNAL_fa9a8afc_4_k_cu_1d8ce452_105574cuda3std3__45__cpo3endE - _ZN40_INTERNAL_fa9a8afc_4_k_cu_1d8ce452_105574cute7productE)
_ZN40_INTERNAL_fa9a8afc_4_k_cu_1d8ce452_105574cute7productE:
	.zero		1
	.type		_ZN40_INTERNAL_fa9a8afc_4_k_cu_1d8ce452_105574cuda3std3__45__cpo3endE,@object
	.size		_ZN40_INTERNAL_fa9a8afc_4_k_cu_1d8ce452_105574cuda3std3__45__cpo3endE,(_ZN40_INTERNAL_fa9a8afc_4_k_cu_1d8ce452_105574cuda3std3__419piecewise_constructE - _ZN40_INTERNAL_fa9a8afc_4_k_cu_1d8ce452_105574cuda3std3__45__cpo3endE)
_ZN40_INTERNAL_fa9a8afc_4_k_cu_1d8ce452_105574cuda3std3__45__cpo3endE:
	.zero		1
	.type		_ZN40_INTERNAL_fa9a8afc_4_k_cu_1d8ce452_105574cuda3std3__419piecewise_constructE,@object
	.size		_ZN40_INTERNAL_fa9a8afc_4_k_cu_1d8ce452_105574cuda3std3__419piecewise_constructE,(_ZN40_INTERNAL_fa9a8afc_4_k_cu_1d8ce452_105574cuda3std3__45__cpo4cendE - _ZN40_INTERNAL_fa9a8afc_4_k_cu_1d8ce452_105574cuda3std3__419piecewise_constructE)
_ZN40_INTERNAL_fa9a8afc_4_k_cu_1d8ce452_105574cuda3std3__419piecewise_constructE:
	.zero		1
	.type		_ZN40_INTERNAL_fa9a8afc_4_k_cu_1d8ce452_105574cuda3std3__45__cpo4cendE,@object
	.size		_ZN40_INTERNAL_fa9a8afc_4_k_cu_1d8ce452_105574cuda3std3__45__cpo4cendE,(_ZN40_INTERNAL_fa9a8afc_4_k_cu_1d8ce452_105574cuda3std6ranges3__45__cpo4swapE - _ZN40_INTERNAL_fa9a8afc_4_k_cu_1d8ce452_105574cuda3std3__45__cpo4cendE)
_ZN40_INTERNAL_fa9a8afc_4_k_cu_1d8ce452_105574cuda3std3__45__cpo4cendE:
	.zero		1
	.type		_ZN40_INTERNAL_fa9a8afc_4_k_cu_1d8ce452_105574cuda3std6ranges3__45__cpo4swapE,@object
	.size		_ZN40_INTERNAL_fa9a8afc_4_k_cu_1d8ce452_105574cuda3std6ranges3__45__cpo4swapE,(.L_10 - _ZN40_INTERNAL_fa9a8afc_4_k_cu_1d8ce452_105574cuda3std6ranges3__45__cpo4swapE)
_ZN40_INTERNAL_fa9a8afc_4_k_cu_1d8ce452_105574cuda3std6ranges3__45__cpo4swapE:
	.zero		1
.L_10:


//--------------------- .nv.constant0._ZN7cutlass13device_kernelINS_4gemm6kernel13GemmUniversalIN4cute5tupleIJiiiiEEENS1_10collective13CollectiveMmaINS1_35MainloopSm100TmaUmmaWarpSpecializedILi4ELi2ELi4ENS5_IJNS4_1CILi2EEENSA_ILi1EEESC_EEEEENS5_IJNSA_ILi128EEENSA_ILi64EEESG_EEENS_10tfloat32_tENS5_IJlSC_lEEESI_SJ_NS4_8TiledMMAINS4_8MMA_AtomIJNS4_23SM100_MMA_TF32_2x1SM_SSISI_SI_fLi128ELi64ELNS4_4UMMA5MajorE0ELSO_0ELNSN_7ScaleInE0ELSP_0EEEEEENS4_6LayoutINS5_IJSC_SC_SC_EEENS5_IJNSA_ILi0EEESU_SU_EEEEENS5_IJNS4_10UnderscoreESX_SX_EEEEENS4_18SM100_TMA_2SM_LOADENS4_14ComposedLayoutINS4_7SwizzleILi3ELi4ELi3EEENS4_18smem_ptr_flag_bitsILi32EEENSS_INS5_IJNSA_ILi8EEENSA_ILi32EEEEEENS5_IJS17_SC_EEEEEEEvNS4_8identityES10_S1B_vS1C_EENS_8epilogue10collective18CollectiveEpilogueINS1E_23Sm100TmaWarpSpecializedILi3ELi2ELi16ELb1ELb0EEEJNS5_IJSG_SG_SG_EEENS5_IJNSS_ISG_SC_EENSS_INS5_IJNSA_ILi16EEESB_EEENS5_IJSC_S17_EEEEEEEESI_SJ_SI_SJ_NS1E_6fusion15FusionCallbacksIS1I_NS1Q_17LinearCombinationISI_fSI_fLNS_15FloatRoundStyleE2EEES1J_S1P_JEEENS4_5SM1004TMEM4LOAD26SM100_TMEM_LOAD_32dp32b16xENS4_13SM90_TMA_LOADENS11_INS12_ILi2ELi4ELi3EEES15_NSS_INS5_IJS16_S1L_EEENS5_IJS1L_SC_EEEEEEENS4_39AutoVectorizingCopyWithAssumedAlignmentILi128EEENS4_14SM90_TMA_STOREES25_S27_S27_EEEvvEEEEvNT_6ParamsE --------------------------
	.section	.nv.constant0._ZN7cutlass13device_kernelINS_4gemm6kernel13GemmUniversalIN4cute5tupleIJiiiiEEENS1_10collective13CollectiveMmaINS1_35MainloopSm100TmaUmmaWarpSpecializedILi4ELi2ELi4ENS5_IJNS4_1CILi2EEENSA_ILi1EEESC_EEEEENS5_IJNSA_ILi128EEENSA_ILi64EEESG_EEENS_10tfloat32_tENS5_IJlSC_lEEESI_SJ_NS4_8TiledMMAINS4_8MMA_AtomIJNS4_23SM100_MMA_TF32_2x1SM_SSISI_SI_fLi128ELi64ELNS4_4UMMA5MajorE0ELSO_0ELNSN_7ScaleInE0ELSP_0EEEEEENS4_6LayoutINS5_IJSC_SC_SC_EEENS5_IJNSA_ILi0EEESU_SU_EEEEENS5_IJNS4_10UnderscoreESX_SX_EEEEENS4_18SM100_TMA_2SM_LOADENS4_14ComposedLayoutINS4_7SwizzleILi3ELi4ELi3EEENS4_18smem_ptr_flag_bitsILi32EEENSS_INS5_IJNSA_ILi8EEENSA_ILi32EEEEEENS5_IJS17_SC_EEEEEEEvNS4_8identityES10_S1B_vS1C_EENS_8epilogue10collective18CollectiveEpilogueINS1E_23Sm100TmaWarpSpecializedILi3ELi2ELi16ELb1ELb0EEEJNS5_IJSG_SG_SG_EEENS5_IJNSS_ISG_SC_EENSS_INS5_IJNSA_ILi16EEESB_EEENS5_IJSC_S17_EEEEEEEESI_SJ_SI_SJ_NS1E_6fusion15FusionCallbacksIS1I_NS1Q_17LinearCombinationISI_fSI_fLNS_15FloatRoundStyleE2EEES1J_S1P_JEEENS4_5SM1004TMEM4LOAD26SM100_TMEM_LOAD_32dp32b16xENS4_13SM90_TMA_LOADENS11_INS12_ILi2ELi4ELi3EEES15_NSS_INS5_IJS16_S1L_EEENS5_IJS1L_SC_EEEEEEENS4_39AutoVectorizingCopyWithAssumedAlignmentILi128EEENS4_14SM90_TMA_STOREES25_S27_S27_EEEvvEEEEvNT_6ParamsE,"a",@progbits
	.sectionflags	@""
	.align	4
.nv.constant0._ZN7cutlass13device_kernelINS_4gemm6kernel13GemmUniversalIN4cute5tupleIJiiiiEEENS1_10collective13CollectiveMmaINS1_35MainloopSm100TmaUmmaWarpSpecializedILi4ELi2ELi4ENS5_IJNS4_1CILi2EEENSA_ILi1EEESC_EEEEENS5_IJNSA_ILi128EEENSA_ILi64EEESG_EEENS_10tfloat32_tENS5_IJlSC_lEEESI_SJ_NS4_8TiledMMAINS4_8MMA_AtomIJNS4_23SM100_MMA_TF32_2x1SM_SSISI_SI_fLi128ELi64ELNS4_4UMMA5MajorE0ELSO_0ELNSN_7ScaleInE0ELSP_0EEEEEENS4_6LayoutINS5_IJSC_SC_SC_EEENS5_IJNSA_ILi0EEESU_SU_EEEEENS5_IJNS4_10UnderscoreESX_SX_EEEEENS4_18SM100_TMA_2SM_LOADENS4_14ComposedLayoutINS4_7SwizzleILi3ELi4ELi3EEENS4_18smem_ptr_flag_bitsILi32EEENSS_INS5_IJNSA_ILi8EEENSA_ILi32EEEEEENS5_IJS17_SC_EEEEEEEvNS4_8identityES10_S1B_vS1C_EENS_8epilogue10collective18CollectiveEpilogueINS1E_23Sm100TmaWarpSpecializedILi3ELi2ELi16ELb1ELb0EEEJNS5_IJSG_SG_SG_EEENS5_IJNSS_ISG_SC_EENSS_INS5_IJNSA_ILi16EEESB_EEENS5_IJSC_S17_EEEEEEEESI_SJ_SI_SJ_NS1E_6fusion15FusionCallbacksIS1I_NS1Q_17LinearCombinationISI_fSI_fLNS_15FloatRoundStyleE2EEES1J_S1P_JEEENS4_5SM1004TMEM4LOAD26SM100_TMEM_LOAD_32dp32b16xENS4_13SM90_TMA_LOADENS11_INS12_ILi2ELi4ELi3EEES15_NSS_INS5_IJS16_S1L_EEENS5_IJS1L_SC_EEEEEEENS4_39AutoVectorizingCopyWithAssumedAlignmentILi128EEENS4_14SM90_TMA_STOREES25_S27_S27_EEEvvEEEEvNT_6ParamsE:
	.zero		2944


//--------------------- SYMBOLS --------------------------

	.type		.nv.reservedSmem.offset0,@object
	.size		.nv.reservedSmem.offset0,0x4
	.type		.nv.reservedSmem.cap,@object
	.size		.nv.reservedSmem.cap,0x4
	.type		__assertfail,@function
